//
// Generated by NVIDIA NVVM Compiler
//
// Compiler Build ID: CL-36424714
// Cuda compilation tools, release 13.0, V13.0.88
// Based on NVVM 20.0.0
//

.version 9.0
.target sm_100
.address_size 64

	// .globl	rmsnorm_f32
.extern .shared .align 16 .b8 shared[];

.visible .entry rmsnorm_f32(
	.param .u64 .ptr .align 1 rmsnorm_f32_param_0,
	.param .u64 .ptr .align 1 rmsnorm_f32_param_1,
	.param .u64 .ptr .align 1 rmsnorm_f32_param_2,
	.param .u32 rmsnorm_f32_param_3,
	.param .f32 rmsnorm_f32_param_4
)
{
	.reg .pred 	%p<8>;
	.reg .b32 	%r<21>;
	.reg .b32 	%f<22>;
	.reg .b64 	%rd<19>;

	ld.param.u64 	%rd5, [rmsnorm_f32_param_0];
	ld.param.u64 	%rd7, [rmsnorm_f32_param_1];
	ld.param.u64 	%rd6, [rmsnorm_f32_param_2];
	ld.param.u32 	%r11, [rmsnorm_f32_param_3];
	ld.param.f32 	%f6, [rmsnorm_f32_param_4];
	cvta.to.global.u64 	%rd8, %rd7;
	mov.u32 	%r12, %ctaid.x;
	mov.u32 	%r20, %tid.x;
	mul.lo.s32 	%r13, %r11, %r12;
	cvt.s64.s32 	%rd1, %r13;
	mul.wide.s32 	%rd9, %r13, 4;
	add.s64 	%rd2, %rd8, %rd9;
	setp.ge.s32 	%p1, %r20, %r11;
	mov.f32 	%f21, 0f00000000;
	@%p1 bra 	$L__BB0_3;
	mov.f32 	%f21, 0f00000000;
	mov.u32 	%r2, %ntid.x;
	mov.u32 	%r18, %r20;
$L__BB0_2:
	mul.wide.s32 	%rd10, %r18, 4;
	add.s64 	%rd11, %rd2, %rd10;
	ld.global.nc.f32 	%f9, [%rd11];
	fma.rn.f32 	%f21, %f9, %f9, %f21;
	add.s32 	%r18, %r18, %r2;
	setp.lt.s32 	%p2, %r18, %r11;
	@%p2 bra 	$L__BB0_2;
$L__BB0_3:
	shl.b32 	%r14, %r20, 2;
	mov.u32 	%r15, shared;
	add.s32 	%r5, %r15, %r14;
	st.shared.f32 	[%r5], %f21;
	bar.sync 	0;
	mov.u32 	%r6, %ntid.x;
	setp.lt.u32 	%p3, %r6, 2;
	@%p3 bra 	$L__BB0_8;
	mov.u32 	%r19, %r6;
$L__BB0_5:
	shr.u32 	%r8, %r19, 1;
	setp.ge.u32 	%p4, %r20, %r8;
	@%p4 bra 	$L__BB0_7;
	shl.b32 	%r16, %r8, 2;
	add.s32 	%r17, %r5, %r16;
	ld.shared.f32 	%f10, [%r17];
	ld.shared.f32 	%f11, [%r5];
	add.f32 	%f12, %f10, %f11;
	st.shared.f32 	[%r5], %f12;
$L__BB0_7:
	bar.sync 	0;
	setp.gt.u32 	%p5, %r19, 3;
	mov.u32 	%r19, %r8;
	@%p5 bra 	$L__BB0_5;
$L__BB0_8:
	setp.ge.s32 	%p6, %r20, %r11;
	ld.shared.f32 	%f13, [shared];
	cvt.rn.f32.s32 	%f14, %r11;
	div.rn.f32 	%f15, %f13, %f14;
	add.f32 	%f4, %f6, %f15;
	@%p6 bra 	$L__BB0_11;
	cvta.to.global.u64 	%rd3, %rd6;
	cvta.to.global.u64 	%rd4, %rd5;
	rsqrt.approx.f32 	%f5, %f4;
$L__BB0_10:
	cvt.s64.s32 	%rd12, %r20;
	mul.wide.s32 	%rd13, %r20, 4;
	add.s64 	%rd14, %rd2, %rd13;
	ld.global.nc.f32 	%f16, [%rd14];
	mul.f32 	%f17, %f5, %f16;
	add.s64 	%rd15, %rd3, %rd13;
	ld.global.nc.f32 	%f18, [%rd15];
	mul.f32 	%f19, %f17, %f18;
	add.s64 	%rd16, %rd12, %rd1;
	shl.b64 	%rd17, %rd16, 2;
	add.s64 	%rd18, %rd4, %rd17;
	st.global.f32 	[%rd18], %f19;
	add.s32 	%r20, %r20, %r6;
	setp.lt.s32 	%p7, %r20, %r11;
	@%p7 bra 	$L__BB0_10;
$L__BB0_11:
	ret;

}
	// .globl	rmsnorm_inplace_f32
.visible .entry rmsnorm_inplace_f32(
	.param .u64 .ptr .align 1 rmsnorm_inplace_f32_param_0,
	.param .u64 .ptr .align 1 rmsnorm_inplace_f32_param_1,
	.param .u32 rmsnorm_inplace_f32_param_2,
	.param .f32 rmsnorm_inplace_f32_param_3
)
{
	.reg .pred 	%p<8>;
	.reg .b32 	%r<21>;
	.reg .b32 	%f<22>;
	.reg .b64 	%rd<12>;

	ld.param.u64 	%rd4, [rmsnorm_inplace_f32_param_0];
	ld.param.u64 	%rd3, [rmsnorm_inplace_f32_param_1];
	ld.param.u32 	%r11, [rmsnorm_inplace_f32_param_2];
	ld.param.f32 	%f6, [rmsnorm_inplace_f32_param_3];
	cvta.to.global.u64 	%rd5, %rd4;
	mov.u32 	%r12, %ctaid.x;
	mov.u32 	%r20, %tid.x;
	mul.lo.s32 	%r13, %r11, %r12;
	mul.wide.s32 	%rd6, %r13, 4;
	add.s64 	%rd1, %rd5, %rd6;
	setp.ge.s32 	%p1, %r20, %r11;
	mov.f32 	%f21, 0f00000000;
	@%p1 bra 	$L__BB1_3;
	mov.f32 	%f21, 0f00000000;
	mov.u32 	%r2, %ntid.x;
	mov.u32 	%r18, %r20;
$L__BB1_2:
	mul.wide.s32 	%rd7, %r18, 4;
	add.s64 	%rd8, %rd1, %rd7;
	ld.global.f32 	%f9, [%rd8];
	fma.rn.f32 	%f21, %f9, %f9, %f21;
	add.s32 	%r18, %r18, %r2;
	setp.lt.s32 	%p2, %r18, %r11;
	@%p2 bra 	$L__BB1_2;
$L__BB1_3:
	shl.b32 	%r14, %r20, 2;
	mov.u32 	%r15, shared;
	add.s32 	%r5, %r15, %r14;
	st.shared.f32 	[%r5], %f21;
	bar.sync 	0;
	mov.u32 	%r6, %ntid.x;
	setp.lt.u32 	%p3, %r6, 2;
	@%p3 bra 	$L__BB1_8;
	mov.u32 	%r19, %r6;
$L__BB1_5:
	shr.u32 	%r8, %r19, 1;
	setp.ge.u32 	%p4, %r20, %r8;
	@%p4 bra 	$L__BB1_7;
	shl.b32 	%r16, %r8, 2;
	add.s32 	%r17, %r5, %r16;
	ld.shared.f32 	%f10, [%r17];
	ld.shared.f32 	%f11, [%r5];
	add.f32 	%f12, %f10, %f11;
	st.shared.f32 	[%r5], %f12;
$L__BB1_7:
	bar.sync 	0;
	setp.gt.u32 	%p5, %r19, 3;
	mov.u32 	%r19, %r8;
	@%p5 bra 	$L__BB1_5;
$L__BB1_8:
	setp.ge.s32 	%p6, %r20, %r11;
	ld.shared.f32 	%f13, [shared];
	cvt.rn.f32.s32 	%f14, %r11;
	div.rn.f32 	%f15, %f13, %f14;
	add.f32 	%f4, %f6, %f15;
	@%p6 bra 	$L__BB1_11;
	cvta.to.global.u64 	%rd2, %rd3;
	rsqrt.approx.f32 	%f5, %f4;
$L__BB1_10:
	mul.wide.s32 	%rd9, %r20, 4;
	add.s64 	%rd10, %rd1, %rd9;
	ld.global.f32 	%f16, [%rd10];
	mul.f32 	%f17, %f5, %f16;
	add.s64 	%rd11, %rd2, %rd9;
	ld.global.nc.f32 	%f18, [%rd11];
	mul.f32 	%f19, %f17, %f18;
	st.global.f32 	[%rd10], %f19;
	add.s32 	%r20, %r20, %r6;
	setp.lt.s32 	%p7, %r20, %r11;
	@%p7 bra 	$L__BB1_10;
$L__BB1_11:
	ret;

}
	// .globl	rmsnorm_f16
.visible .entry rmsnorm_f16(
	.param .u64 .ptr .align 1 rmsnorm_f16_param_0,
	.param .u64 .ptr .align 1 rmsnorm_f16_param_1,
	.param .u64 .ptr .align 1 rmsnorm_f16_param_2,
	.param .u32 rmsnorm_f16_param_3,
	.param .f32 rmsnorm_f16_param_4
)
{
	.reg .pred 	%p<8>;
	.reg .b16 	%rs<5>;
	.reg .b32 	%r<21>;
	.reg .b32 	%f<22>;
	.reg .b64 	%rd<19>;

	ld.param.u64 	%rd5, [rmsnorm_f16_param_0];
	ld.param.u64 	%rd7, [rmsnorm_f16_param_1];
	ld.param.u64 	%rd6, [rmsnorm_f16_param_2];
	ld.param.u32 	%r11, [rmsnorm_f16_param_3];
	ld.param.f32 	%f6, [rmsnorm_f16_param_4];
	cvta.to.global.u64 	%rd8, %rd7;
	mov.u32 	%r12, %ctaid.x;
	mov.u32 	%r20, %tid.x;
	mul.lo.s32 	%r13, %r11, %r12;
	cvt.s64.s32 	%rd1, %r13;
	mul.wide.s32 	%rd9, %r13, 2;
	add.s64 	%rd2, %rd8, %rd9;
	setp.ge.s32 	%p1, %r20, %r11;
	mov.f32 	%f21, 0f00000000;
	@%p1 bra 	$L__BB2_3;
	mov.f32 	%f21, 0f00000000;
	mov.u32 	%r2, %ntid.x;
	mov.u32 	%r18, %r20;
$L__BB2_2:
	mul.wide.s32 	%rd10, %r18, 2;
	add.s64 	%rd11, %rd2, %rd10;
	ld.global.nc.u16 	%rs1, [%rd11];
	// begin inline asm
	{  cvt.f32.f16 %f9, %rs1;}

	// end inline asm
	fma.rn.f32 	%f21, %f9, %f9, %f21;
	add.s32 	%r18, %r18, %r2;
	setp.lt.s32 	%p2, %r18, %r11;
	@%p2 bra 	$L__BB2_2;
$L__BB2_3:
	shl.b32 	%r14, %r20, 2;
	mov.u32 	%r15, shared;
	add.s32 	%r5, %r15, %r14;
	st.shared.f32 	[%r5], %f21;
	bar.sync 	0;
	mov.u32 	%r6, %ntid.x;
	setp.lt.u32 	%p3, %r6, 2;
	@%p3 bra 	$L__BB2_8;
	mov.u32 	%r19, %r6;
$L__BB2_5:
	shr.u32 	%r8, %r19, 1;
	setp.ge.u32 	%p4, %r20, %r8;
	@%p4 bra 	$L__BB2_7;
	shl.b32 	%r16, %r8, 2;
	add.s32 	%r17, %r5, %r16;
	ld.shared.f32 	%f10, [%r17];
	ld.shared.f32 	%f11, [%r5];
	add.f32 	%f12, %f10, %f11;
	st.shared.f32 	[%r5], %f12;
$L__BB2_7:
	bar.sync 	0;
	setp.gt.u32 	%p5, %r19, 3;
	mov.u32 	%r19, %r8;
	@%p5 bra 	$L__BB2_5;
$L__BB2_8:
	setp.ge.s32 	%p6, %r20, %r11;
	ld.shared.f32 	%f13, [shared];
	cvt.rn.f32.s32 	%f14, %r11;
	div.rn.f32 	%f15, %f13, %f14;
	add.f32 	%f4, %f6, %f15;
	@%p6 bra 	$L__BB2_11;
	cvta.to.global.u64 	%rd3, %rd6;
	cvta.to.global.u64 	%rd4, %rd5;
	rsqrt.approx.f32 	%f5, %f4;
$L__BB2_10:
	cvt.s64.s32 	%rd12, %r20;
	mul.wide.s32 	%rd13, %r20, 2;
	add.s64 	%rd14, %rd2, %rd13;
	ld.global.nc.u16 	%rs2, [%rd14];
	// begin inline asm
	{  cvt.f32.f16 %f16, %rs2;}

	// end inline asm
	mul.f32 	%f19, %f5, %f16;
	add.s64 	%rd15, %rd3, %rd13;
	ld.global.nc.u16 	%rs3, [%rd15];
	// begin inline asm
	{  cvt.f32.f16 %f17, %rs3;}

	// end inline asm
	mul.f32 	%f18, %f19, %f17;
	// begin inline asm
	{  cvt.rn.f16.f32 %rs4, %f18;}

	// end inline asm
	add.s64 	%rd16, %rd12, %rd1;
	shl.b64 	%rd17, %rd16, 1;
	add.s64 	%rd18, %rd4, %rd17;
	st.global.u16 	[%rd18], %rs4;
	add.s32 	%r20, %r20, %r6;
	setp.lt.s32 	%p7, %r20, %r11;
	@%p7 bra 	$L__BB2_10;
$L__BB2_11:
	ret;

}
	// .globl	rmsnorm_inplace_f16
.visible .entry rmsnorm_inplace_f16(
	.param .u64 .ptr .align 1 rmsnorm_inplace_f16_param_0,
	.param .u64 .ptr .align 1 rmsnorm_inplace_f16_param_1,
	.param .u32 rmsnorm_inplace_f16_param_2,
	.param .f32 rmsnorm_inplace_f16_param_3
)
{
	.reg .pred 	%p<8>;
	.reg .b16 	%rs<5>;
	.reg .b32 	%r<21>;
	.reg .b32 	%f<22>;
	.reg .b64 	%rd<12>;

	ld.param.u64 	%rd4, [rmsnorm_inplace_f16_param_0];
	ld.param.u64 	%rd3, [rmsnorm_inplace_f16_param_1];
	ld.param.u32 	%r11, [rmsnorm_inplace_f16_param_2];
	ld.param.f32 	%f6, [rmsnorm_inplace_f16_param_3];
	cvta.to.global.u64 	%rd5, %rd4;
	mov.u32 	%r12, %ctaid.x;
	mov.u32 	%r20, %tid.x;
	mul.lo.s32 	%r13, %r11, %r12;
	mul.wide.s32 	%rd6, %r13, 2;
	add.s64 	%rd1, %rd5, %rd6;
	setp.ge.s32 	%p1, %r20, %r11;
	mov.f32 	%f21, 0f00000000;
	@%p1 bra 	$L__BB3_3;
	mov.f32 	%f21, 0f00000000;
	mov.u32 	%r2, %ntid.x;
	mov.u32 	%r18, %r20;
$L__BB3_2:
	mul.wide.s32 	%rd7, %r18, 2;
	add.s64 	%rd8, %rd1, %rd7;
	ld.global.u16 	%rs1, [%rd8];
	// begin inline asm
	{  cvt.f32.f16 %f9, %rs1;}

	// end inline asm
	fma.rn.f32 	%f21, %f9, %f9, %f21;
	add.s32 	%r18, %r18, %r2;
	setp.lt.s32 	%p2, %r18, %r11;
	@%p2 bra 	$L__BB3_2;
$L__BB3_3:
	shl.b32 	%r14, %r20, 2;
	mov.u32 	%r15, shared;
	add.s32 	%r5, %r15, %r14;
	st.shared.f32 	[%r5], %f21;
	bar.sync 	0;
	mov.u32 	%r6, %ntid.x;
	setp.lt.u32 	%p3, %r6, 2;
	@%p3 bra 	$L__BB3_8;
	mov.u32 	%r19, %r6;
$L__BB3_5:
	shr.u32 	%r8, %r19, 1;
	setp.ge.u32 	%p4, %r20, %r8;
	@%p4 bra 	$L__BB3_7;
	shl.b32 	%r16, %r8, 2;
	add.s32 	%r17, %r5, %r16;
	ld.shared.f32 	%f10, [%r17];
	ld.shared.f32 	%f11, [%r5];
	add.f32 	%f12, %f10, %f11;
	st.shared.f32 	[%r5], %f12;
$L__BB3_7:
	bar.sync 	0;
	setp.gt.u32 	%p5, %r19, 3;
	mov.u32 	%r19, %r8;
	@%p5 bra 	$L__BB3_5;
$L__BB3_8:
	setp.ge.s32 	%p6, %r20, %r11;
	ld.shared.f32 	%f13, [shared];
	cvt.rn.f32.s32 	%f14, %r11;
	div.rn.f32 	%f15, %f13, %f14;
	add.f32 	%f4, %f6, %f15;
	@%p6 bra 	$L__BB3_11;
	cvta.to.global.u64 	%rd2, %rd3;
	rsqrt.approx.f32 	%f5, %f4;
$L__BB3_10:
	mul.wide.s32 	%rd9, %r20, 2;
	add.s64 	%rd10, %rd1, %rd9;
	ld.global.u16 	%rs2, [%rd10];
	// begin inline asm
	{  cvt.f32.f16 %f16, %rs2;}

	// end inline asm
	mul.f32 	%f19, %f5, %f16;
	add.s64 	%rd11, %rd2, %rd9;
	ld.global.nc.u16 	%rs3, [%rd11];
	// begin inline asm
	{  cvt.f32.f16 %f17, %rs3;}

	// end inline asm
	mul.f32 	%f18, %f19, %f17;
	// begin inline asm
	{  cvt.rn.f16.f32 %rs4, %f18;}

	// end inline asm
	st.global.u16 	[%rd10], %rs4;
	add.s32 	%r20, %r20, %r6;
	setp.lt.s32 	%p7, %r20, %r11;
	@%p7 bra 	$L__BB3_10;
$L__BB3_11:
	ret;

}
	// .globl	rmsnorm_bf16
.visible .entry rmsnorm_bf16(
	.param .u64 .ptr .align 1 rmsnorm_bf16_param_0,
	.param .u64 .ptr .align 1 rmsnorm_bf16_param_1,
	.param .u64 .ptr .align 1 rmsnorm_bf16_param_2,
	.param .u32 rmsnorm_bf16_param_3,
	.param .f32 rmsnorm_bf16_param_4
)
{
	.reg .pred 	%p<8>;
	.reg .b16 	%rs<5>;
	.reg .b32 	%r<21>;
	.reg .b32 	%f<22>;
	.reg .b64 	%rd<19>;

	ld.param.u64 	%rd5, [rmsnorm_bf16_param_0];
	ld.param.u64 	%rd7, [rmsnorm_bf16_param_1];
	ld.param.u64 	%rd6, [rmsnorm_bf16_param_2];
	ld.param.u32 	%r11, [rmsnorm_bf16_param_3];
	ld.param.f32 	%f6, [rmsnorm_bf16_param_4];
	cvta.to.global.u64 	%rd8, %rd7;
	mov.u32 	%r12, %ctaid.x;
	mov.u32 	%r20, %tid.x;
	mul.lo.s32 	%r13, %r11, %r12;
	cvt.s64.s32 	%rd1, %r13;
	mul.wide.s32 	%rd9, %r13, 2;
	add.s64 	%rd2, %rd8, %rd9;
	setp.ge.s32 	%p1, %r20, %r11;
	mov.f32 	%f21, 0f00000000;
	@%p1 bra 	$L__BB4_3;
	mov.f32 	%f21, 0f00000000;
	mov.u32 	%r2, %ntid.x;
	mov.u32 	%r18, %r20;
$L__BB4_2:
	mul.wide.s32 	%rd10, %r18, 2;
	add.s64 	%rd11, %rd2, %rd10;
	ld.global.nc.u16 	%rs1, [%rd11];
	// begin inline asm
	{ cvt.f32.bf16 %f9, %rs1;}

	// end inline asm
	fma.rn.f32 	%f21, %f9, %f9, %f21;
	add.s32 	%r18, %r18, %r2;
	setp.lt.s32 	%p2, %r18, %r11;
	@%p2 bra 	$L__BB4_2;
$L__BB4_3:
	shl.b32 	%r14, %r20, 2;
	mov.u32 	%r15, shared;
	add.s32 	%r5, %r15, %r14;
	st.shared.f32 	[%r5], %f21;
	bar.sync 	0;
	mov.u32 	%r6, %ntid.x;
	setp.lt.u32 	%p3, %r6, 2;
	@%p3 bra 	$L__BB4_8;
	mov.u32 	%r19, %r6;
$L__BB4_5:
	shr.u32 	%r8, %r19, 1;
	setp.ge.u32 	%p4, %r20, %r8;
	@%p4 bra 	$L__BB4_7;
	shl.b32 	%r16, %r8, 2;
	add.s32 	%r17, %r5, %r16;
	ld.shared.f32 	%f10, [%r17];
	ld.shared.f32 	%f11, [%r5];
	add.f32 	%f12, %f10, %f11;
	st.shared.f32 	[%r5], %f12;
$L__BB4_7:
	bar.sync 	0;
	setp.gt.u32 	%p5, %r19, 3;
	mov.u32 	%r19, %r8;
	@%p5 bra 	$L__BB4_5;
$L__BB4_8:
	setp.ge.s32 	%p6, %r20, %r11;
	ld.shared.f32 	%f13, [shared];
	cvt.rn.f32.s32 	%f14, %r11;
	div.rn.f32 	%f15, %f13, %f14;
	add.f32 	%f4, %f6, %f15;
	@%p6 bra 	$L__BB4_11;
	cvta.to.global.u64 	%rd3, %rd6;
	cvta.to.global.u64 	%rd4, %rd5;
	rsqrt.approx.f32 	%f5, %f4;
$L__BB4_10:
	cvt.s64.s32 	%rd12, %r20;
	mul.wide.s32 	%rd13, %r20, 2;
	add.s64 	%rd14, %rd2, %rd13;
	ld.global.nc.u16 	%rs2, [%rd14];
	// begin inline asm
	{ cvt.f32.bf16 %f16, %rs2;}

	// end inline asm
	mul.f32 	%f19, %f5, %f16;
	add.s64 	%rd15, %rd3, %rd13;
	ld.global.nc.u16 	%rs3, [%rd15];
	// begin inline asm
	{ cvt.f32.bf16 %f17, %rs3;}

	// end inline asm
	mul.f32 	%f18, %f19, %f17;
	// begin inline asm
	{  cvt.rn.bf16.f32 %rs4, %f18;}

	// end inline asm
	add.s64 	%rd16, %rd12, %rd1;
	shl.b64 	%rd17, %rd16, 1;
	add.s64 	%rd18, %rd4, %rd17;
	st.global.u16 	[%rd18], %rs4;
	add.s32 	%r20, %r20, %r6;
	setp.lt.s32 	%p7, %r20, %r11;
	@%p7 bra 	$L__BB4_10;
$L__BB4_11:
	ret;

}
	// .globl	rmsnorm_inplace_bf16
.visible .entry rmsnorm_inplace_bf16(
	.param .u64 .ptr .align 1 rmsnorm_inplace_bf16_param_0,
	.param .u64 .ptr .align 1 rmsnorm_inplace_bf16_param_1,
	.param .u32 rmsnorm_inplace_bf16_param_2,
	.param .f32 rmsnorm_inplace_bf16_param_3
)
{
	.reg .pred 	%p<8>;
	.reg .b16 	%rs<5>;
	.reg .b32 	%r<21>;
	.reg .b32 	%f<22>;
	.reg .b64 	%rd<12>;

	ld.param.u64 	%rd4, [rmsnorm_inplace_bf16_param_0];
	ld.param.u64 	%rd3, [rmsnorm_inplace_bf16_param_1];
	ld.param.u32 	%r11, [rmsnorm_inplace_bf16_param_2];
	ld.param.f32 	%f6, [rmsnorm_inplace_bf16_param_3];
	cvta.to.global.u64 	%rd5, %rd4;
	mov.u32 	%r12, %ctaid.x;
	mov.u32 	%r20, %tid.x;
	mul.lo.s32 	%r13, %r11, %r12;
	mul.wide.s32 	%rd6, %r13, 2;
	add.s64 	%rd1, %rd5, %rd6;
	setp.ge.s32 	%p1, %r20, %r11;
	mov.f32 	%f21, 0f00000000;
	@%p1 bra 	$L__BB5_3;
	mov.f32 	%f21, 0f00000000;
	mov.u32 	%r2, %ntid.x;
	mov.u32 	%r18, %r20;
$L__BB5_2:
	mul.wide.s32 	%rd7, %r18, 2;
	add.s64 	%rd8, %rd1, %rd7;
	ld.global.u16 	%rs1, [%rd8];
	// begin inline asm
	{ cvt.f32.bf16 %f9, %rs1;}

	// end inline asm
	fma.rn.f32 	%f21, %f9, %f9, %f21;
	add.s32 	%r18, %r18, %r2;
	setp.lt.s32 	%p2, %r18, %r11;
	@%p2 bra 	$L__BB5_2;
$L__BB5_3:
	shl.b32 	%r14, %r20, 2;
	mov.u32 	%r15, shared;
	add.s32 	%r5, %r15, %r14;
	st.shared.f32 	[%r5], %f21;
	bar.sync 	0;
	mov.u32 	%r6, %ntid.x;
	setp.lt.u32 	%p3, %r6, 2;
	@%p3 bra 	$L__BB5_8;
	mov.u32 	%r19, %r6;
$L__BB5_5:
	shr.u32 	%r8, %r19, 1;
	setp.ge.u32 	%p4, %r20, %r8;
	@%p4 bra 	$L__BB5_7;
	shl.b32 	%r16, %r8, 2;
	add.s32 	%r17, %r5, %r16;
	ld.shared.f32 	%f10, [%r17];
	ld.shared.f32 	%f11, [%r5];
	add.f32 	%f12, %f10, %f11;
	st.shared.f32 	[%r5], %f12;
$L__BB5_7:
	bar.sync 	0;
	setp.gt.u32 	%p5, %r19, 3;
	mov.u32 	%r19, %r8;
	@%p5 bra 	$L__BB5_5;
$L__BB5_8:
	setp.ge.s32 	%p6, %r20, %r11;
	ld.shared.f32 	%f13, [shared];
	cvt.rn.f32.s32 	%f14, %r11;
	div.rn.f32 	%f15, %f13, %f14;
	add.f32 	%f4, %f6, %f15;
	@%p6 bra 	$L__BB5_11;
	cvta.to.global.u64 	%rd2, %rd3;
	rsqrt.approx.f32 	%f5, %f4;
$L__BB5_10:
	mul.wide.s32 	%rd9, %r20, 2;
	add.s64 	%rd10, %rd1, %rd9;
	ld.global.u16 	%rs2, [%rd10];
	// begin inline asm
	{ cvt.f32.bf16 %f16, %rs2;}

	// end inline asm
	mul.f32 	%f19, %f5, %f16;
	add.s64 	%rd11, %rd2, %rd9;
	ld.global.nc.u16 	%rs3, [%rd11];
	// begin inline asm
	{ cvt.f32.bf16 %f17, %rs3;}

	// end inline asm
	mul.f32 	%f18, %f19, %f17;
	// begin inline asm
	{  cvt.rn.bf16.f32 %rs4, %f18;}

	// end inline asm
	st.global.u16 	[%rd10], %rs4;
	add.s32 	%r20, %r20, %r6;
	setp.lt.s32 	%p7, %r20, %r11;
	@%p7 bra 	$L__BB5_10;
$L__BB5_11:
	ret;

}


// ===== COMPILED SASS (sm_100) =====

	.target	sm_100

	.elftype	@"ET_EXEC"


//--------------------- .note.nv.tkinfo           --------------------------
	.section	.note.nv.tkinfo,"",@"SHT_NOTE"
	.sectionflags	@"SHF_NOTE_NV_TKINFO"
	.tkinfo
        /*0018*/ 	.word	0x00000002
        /*0030*/ 	.string	""
        /*0030*/ 	.string	"ptxas"
        /*0030*/ 	.string	"Cuda compilation tools, release 13.0, V13.0.88"
        /*0030*/ 	.string	"Build cuda_13.0.r13.0/compiler.36424714_0"
        /*0030*/ 	.string	"-arch sm_100 -m 64 "



//--------------------- .note.nv.cuinfo           --------------------------
	.section	.note.nv.cuinfo,"",@"SHT_NOTE"
	.sectionflags	@"SHF_NOTE_NV_CUINFO"
        /*0018*/ 	.short	0x0002
        /*001a*/ 	.short	0x0064
        /*001c*/ 	.short	0x0082
	.zero		2


//--------------------- .nv.info                  --------------------------
	.section	.nv.info,"",@"SHT_CUDA_INFO"
	.align	4


	//----- nvinfo : EIATTR_REGCOUNT
	.align		4
        /*0000*/ 	.byte	0x04, 0x2f
        /*0002*/ 	.short	(.L_1 - .L_0)
	.align		4
.L_0:
        /*0004*/ 	.word	index@(rmsnorm_f32)
        /*0008*/ 	.word	0x00000012


	//----- nvinfo : EIATTR_FRAME_SIZE
	.align		4
.L_1:
        /*000c*/ 	.byte	0x04, 0x11
        /*000e*/ 	.short	(.L_3 - .L_2)
	.align		4
.L_2:
        /*0010*/ 	.word	index@($__internal_5_$__cuda_sm3x_div_rn_noftz_f32_slowpath)
        /*0014*/ 	.word	0x00000000


	//----- nvinfo : EIATTR_FRAME_SIZE
	.align		4
.L_3:
        /*0018*/ 	.byte	0x04, 0x11
        /*001a*/ 	.short	(.L_5 - .L_4)
	.align		4
.L_4:
        /*001c*/ 	.word	index@(rmsnorm_f32)
        /*0020*/ 	.word	0x00000000


	//----- nvinfo : EIATTR_REGCOUNT
	.align		4
.L_5:
        /*0024*/ 	.byte	0x04, 0x2f
        /*0026*/ 	.short	(.L_7 - .L_6)
	.align		4
.L_6:
        /*0028*/ 	.word	index@(rmsnorm_inplace_f32)
        /*002c*/ 	.word	0x00000012


	//----- nvinfo : EIATTR_FRAME_SIZE
	.align		4
.L_7:
        /*0030*/ 	.byte	0x04, 0x11
        /*0032*/ 	.short	(.L_9 - .L_8)
	.align		4
.L_8:
        /*0034*/ 	.word	index@($__internal_4_$__cuda_sm3x_div_rn_noftz_f32_slowpath)
        /*0038*/ 	.word	0x00000000


	//----- nvinfo : EIATTR_FRAME_SIZE
	.align		4
.L_9:
        /*003c*/ 	.byte	0x04, 0x11
        /*003e*/ 	.short	(.L_11 - .L_10)
	.align		4
.L_10:
        /*0040*/ 	.word	index@(rmsnorm_inplace_f32)
        /*0044*/ 	.word	0x00000000


	//----- nvinfo : EIATTR_REGCOUNT
	.align		4
.L_11:
        /*0048*/ 	.byte	0x04, 0x2f
        /*004a*/ 	.short	(.L_13 - .L_12)
	.align		4
.L_12:
        /*004c*/ 	.word	index@(rmsnorm_f16)
        /*0050*/ 	.word	0x00000013


	//----- nvinfo : EIATTR_FRAME_SIZE
	.align		4
.L_13:
        /*0054*/ 	.byte	0x04, 0x11
        /*0056*/ 	.short	(.L_15 - .L_14)
	.align		4
.L_14:
        /*0058*/ 	.word	index@($__internal_3_$__cuda_sm3x_div_rn_noftz_f32_slowpath)
        /*005c*/ 	.word	0x00000000


	//----- nvinfo : EIATTR_FRAME_SIZE
	.align		4
.L_15:
        /*0060*/ 	.byte	0x04, 0x11
        /*0062*/ 	.short	(.L_17 - .L_16)
	.align		4
.L_16:
        /*0064*/ 	.word	index@(rmsnorm_f16)
        /*0068*/ 	.word	0x00000000


	//----- nvinfo : EIATTR_REGCOUNT
	.align		4
.L_17:
        /*006c*/ 	.byte	0x04, 0x2f
        /*006e*/ 	.short	(.L_19 - .L_18)
	.align		4
.L_18:
        /*0070*/ 	.word	index@(rmsnorm_inplace_f16)
        /*0074*/ 	.word	0x00000012


	//----- nvinfo : EIATTR_FRAME_SIZE
	.align		4
.L_19:
        /*0078*/ 	.byte	0x04, 0x11
        /*007a*/ 	.short	(.L_21 - .L_20)
	.align		4
.L_20:
        /*007c*/ 	.word	index@($__internal_2_$__cuda_sm3x_div_rn_noftz_f32_slowpath)
        /*0080*/ 	.word	0x00000000


	//----- nvinfo : EIATTR_FRAME_SIZE
	.align		4
.L_21:
        /*0084*/ 	.byte	0x04, 0x11
        /*0086*/ 	.short	(.L_23 - .L_22)
	.align		4
.L_22:
        /*0088*/ 	.word	index@(rmsnorm_inplace_f16)
        /*008c*/ 	.word	0x00000000


	//----- nvinfo : EIATTR_REGCOUNT
	.align		4
.L_23:
        /*0090*/ 	.byte	0x04, 0x2f
        /*0092*/ 	.short	(.L_25 - .L_24)
	.align		4
.L_24:
        /*0094*/ 	.word	index@(rmsnorm_bf16)
        /*0098*/ 	.word	0x00000013


	//----- nvinfo : EIATTR_FRAME_SIZE
	.align		4
.L_25:
        /*009c*/ 	.byte	0x04, 0x11
        /*009e*/ 	.short	(.L_27 - .L_26)
	.align		4
.L_26:
        /*00a0*/ 	.word	index@($__internal_1_$__cuda_sm3x_div_rn_noftz_f32_slowpath)
        /*00a4*/ 	.word	0x00000000


	//----- nvinfo : EIATTR_FRAME_SIZE
	.align		4
.L_27:
        /*00a8*/ 	.byte	0x04, 0x11
        /*00aa*/ 	.short	(.L_29 - .L_28)
	.align		4
.L_28:
        /*00ac*/ 	.word	index@(rmsnorm_bf16)
        /*00b0*/ 	.word	0x00000000


	//----- nvinfo : EIATTR_REGCOUNT
	.align		4
.L_29:
        /*00b4*/ 	.byte	0x04, 0x2f
        /*00b6*/ 	.short	(.L_31 - .L_30)
	.align		4
.L_30:
        /*00b8*/ 	.word	index@(rmsnorm_inplace_bf16)
        /*00bc*/ 	.word	0x00000012


	//----- nvinfo : EIATTR_FRAME_SIZE
	.align		4
.L_31:
        /*00c0*/ 	.byte	0x04, 0x11
        /*00c2*/ 	.short	(.L_33 - .L_32)
	.align		4
.L_32:
        /*00c4*/ 	.word	index@($__internal_0_$__cuda_sm3x_div_rn_noftz_f32_slowpath)
        /*00c8*/ 	.word	0x00000000


	//----- nvinfo : EIATTR_FRAME_SIZE
	.align		4
.L_33:
        /*00cc*/ 	.byte	0x04, 0x11
        /*00ce*/ 	.short	(.L_35 - .L_34)
	.align		4
.L_34:
        /*00d0*/ 	.word	index@(rmsnorm_inplace_bf16)
        /*00d4*/ 	.word	0x00000000


	//----- nvinfo : EIATTR_MIN_STACK_SIZE
	.align		4
.L_35:
        /*00d8*/ 	.byte	0x04, 0x12
        /*00da*/ 	.short	(.L_37 - .L_36)
	.align		4
.L_36:
        /*00dc*/ 	.word	index@(rmsnorm_inplace_bf16)
        /*00e0*/ 	.word	0x00000000


	//----- nvinfo : EIATTR_MIN_STACK_SIZE
	.align		4
.L_37:
        /*00e4*/ 	.byte	0x04, 0x12
        /*00e6*/ 	.short	(.L_39 - .L_38)
	.align		4
.L_38:
        /*00e8*/ 	.word	index@(rmsnorm_bf16)
        /*00ec*/ 	.word	0x00000000


	//----- nvinfo : EIATTR_MIN_STACK_SIZE
	.align		4
.L_39:
        /*00f0*/ 	.byte	0x04, 0x12
        /*00f2*/ 	.short	(.L_41 - .L_40)
	.align		4
.L_40:
        /*00f4*/ 	.word	index@(rmsnorm_inplace_f16)
        /*00f8*/ 	.word	0x00000000


	//----- nvinfo : EIATTR_MIN_STACK_SIZE
	.align		4
.L_41:
        /*00fc*/ 	.byte	0x04, 0x12
        /*00fe*/ 	.short	(.L_43 - .L_42)
	.align		4
.L_42:
        /*0100*/ 	.word	index@(rmsnorm_f16)
        /*0104*/ 	.word	0x00000000


	//----- nvinfo : EIATTR_MIN_STACK_SIZE
	.align		4
.L_43:
        /*0108*/ 	.byte	0x04, 0x12
        /*010a*/ 	.short	(.L_45 - .L_44)
	.align		4
.L_44:
        /*010c*/ 	.word	index@(rmsnorm_inplace_f32)
        /*0110*/ 	.word	0x00000000


	//----- nvinfo : EIATTR_MIN_STACK_SIZE
	.align		4
.L_45:
        /*0114*/ 	.byte	0x04, 0x12
        /*0116*/ 	.short	(.L_47 - .L_46)
	.align		4
.L_46:
        /*0118*/ 	.word	index@(rmsnorm_f32)
        /*011c*/ 	.word	0x00000000
.L_47:


//--------------------- .nv.compat                --------------------------
	.section	.nv.compat,"",@"SHT_CUDA_COMPAT_INFO"
	.align	4
        /*0000*/ 	.byte	0x02, 0x09, 0x00, 0x00, 0x02, 0x02, 0x01, 0x00, 0x02, 0x05, 0x05, 0x00, 0x03, 0x07, 0x01, 0x01
        /*0010*/ 	.byte	0x02, 0x03, 0x00, 0x00, 0x02, 0x06, 0x01, 0x00, 0x04, 0x0b, 0x08, 0x00, 0x01, 0x00, 0x00, 0x00
        /*0020*/ 	.byte	0x00, 0x00, 0x00, 0x00


//--------------------- .nv.info.rmsnorm_inplace_bf16 --------------------------
	.section	.nv.info.rmsnorm_inplace_bf16,"",@"SHT_CUDA_INFO"
	.sectionflags	@""
	.align	4


	//----- nvinfo : EIATTR_CUDA_API_VERSION
	.align		4
        /*0000*/ 	.byte	0x04, 0x37
        /*0002*/ 	.short	(.L_49 - .L_48)
.L_48:
        /*0004*/ 	.word	0x00000082


	//----- nvinfo : EIATTR_KPARAM_INFO
	.align		4
.L_49:
        /*0008*/ 	.byte	0x04, 0x17
        /*000a*/ 	.short	(.L_51 - .L_50)
.L_50:
        /*000c*/ 	.word	0x00000000
        /*0010*/ 	.short	0x0003
        /*0012*/ 	.short	0x0014
        /*0014*/ 	.byte	0x00, 0xf0, 0x11, 0x00


	//----- nvinfo : EIATTR_KPARAM_INFO
	.align		4
.L_51:
        /*0018*/ 	.byte	0x04, 0x17
        /*001a*/ 	.short	(.L_53 - .L_52)
.L_52:
        /*001c*/ 	.word	0x00000000
        /*0020*/ 	.short	0x0002
        /*0022*/ 	.short	0x0010
        /*0024*/ 	.byte	0x00, 0xf0, 0x11, 0x00


	//----- nvinfo : EIATTR_KPARAM_INFO
	.align		4
.L_53:
        /*0028*/ 	.byte	0x04, 0x17
        /*002a*/ 	.short	(.L_55 - .L_54)
.L_54:
        /*002c*/ 	.word	0x00000000
        /*0030*/ 	.short	0x0001
        /*0032*/ 	.short	0x0008
        /*0034*/ 	.byte	0x00, 0xf5, 0x21, 0x00


	//----- nvinfo : EIATTR_KPARAM_INFO
	.align		4
.L_55:
        /*0038*/ 	.byte	0x04, 0x17
        /*003a*/ 	.short	(.L_57 - .L_56)
.L_56:
        /*003c*/ 	.word	0x00000000
        /*0040*/ 	.short	0x0000
        /*0042*/ 	.short	0x0000
        /*0044*/ 	.byte	0x00, 0xf5, 0x21, 0x00


	//----- nvinfo : EIATTR_SPARSE_MMA_MASK
	.align		4
.L_57:
        /*0048*/ 	.byte	0x03, 0x50
        /*004a*/ 	.short	0x0000


	//----- nvinfo : EIATTR_MAXREG_COUNT
	.align		4
        /*004c*/ 	.byte	0x03, 0x1b
        /*004e*/ 	.short	0x00ff


	//----- nvinfo : EIATTR_NUM_BARRIERS
	.align		4
        /*0050*/ 	.byte	0x02, 0x4c
        /*0052*/ 	.byte	0x01
	.zero		1


	//----- nvinfo : EIATTR_MERCURY_ISA_VERSION
	.align		4
        /*0054*/ 	.byte	0x03, 0x5f
        /*0056*/ 	.short	0x0101


	//----- nvinfo : EIATTR_VRC_CTA_INIT_COUNT
	.align		4
        /*0058*/ 	.byte	0x02, 0x4a
	.zero		1
	.zero		1


	//----- nvinfo : EIATTR_EXIT_INSTR_OFFSETS
	.align		4
        /*005c*/ 	.byte	0x04, 0x1c
        /*005e*/ 	.short	(.L_59 - .L_58)


	//   ....[0]....
.L_58:
        /*0060*/ 	.word	0x00000400


	//   ....[1]....
        /*0064*/ 	.word	0x00000540


	//----- nvinfo : EIATTR_CRS_STACK_SIZE
	.align		4
.L_59:
        /*0068*/ 	.byte	0x04, 0x1e
        /*006a*/ 	.short	(.L_61 - .L_60)
.L_60:
        /*006c*/ 	.word	0x00000000


	//----- nvinfo : EIATTR_CBANK_PARAM_SIZE
	.align		4
.L_61:
        /*0070*/ 	.byte	0x03, 0x19
        /*0072*/ 	.short	0x0018


	//----- nvinfo : EIATTR_PARAM_CBANK
	.align		4
        /*0074*/ 	.byte	0x04, 0x0a
        /*0076*/ 	.short	(.L_63 - .L_62)
	.align		4
.L_62:
        /*0078*/ 	.word	index@(.nv.constant0.rmsnorm_inplace_bf16)
        /*007c*/ 	.short	0x0380
        /*007e*/ 	.short	0x0018


	//----- nvinfo : EIATTR_SW_WAR
	.align		4
.L_63:
        /*0080*/ 	.byte	0x04, 0x36
        /*0082*/ 	.short	(.L_65 - .L_64)
.L_64:
        /*0084*/ 	.word	0x00000008
.L_65:


//--------------------- .nv.info.rmsnorm_bf16     --------------------------
	.section	.nv.info.rmsnorm_bf16,"",@"SHT_CUDA_INFO"
	.sectionflags	@""
	.align	4


	//----- nvinfo : EIATTR_CUDA_API_VERSION
	.align		4
        /*0000*/ 	.byte	0x04, 0x37
        /*0002*/ 	.short	(.L_67 - .L_66)
.L_66:
        /*0004*/ 	.word	0x00000082


	//----- nvinfo : EIATTR_KPARAM_INFO
	.align		4
.L_67:
        /*0008*/ 	.byte	0x04, 0x17
        /*000a*/ 	.short	(.L_69 - .L_68)
.L_68:
        /*000c*/ 	.word	0x00000000
        /*0010*/ 	.short	0x0004
        /*0012*/ 	.short	0x001c
        /*0014*/ 	.byte	0x00, 0xf0, 0x11, 0x00


	//----- nvinfo : EIATTR_KPARAM_INFO
	.align		4
.L_69:
        /*0018*/ 	.byte	0x04, 0x17
        /*001a*/ 	.short	(.L_71 - .L_70)
.L_70:
        /*001c*/ 	.word	0x00000000
        /*0020*/ 	.short	0x0003
        /*0022*/ 	.short	0x0018
        /*0024*/ 	.byte	0x00, 0xf0, 0x11, 0x00


	//----- nvinfo : EIATTR_KPARAM_INFO
	.align		4
.L_71:
        /*0028*/ 	.byte	0x04, 0x17
        /*002a*/ 	.short	(.L_73 - .L_72)
.L_72:
        /*002c*/ 	.word	0x00000000
        /*0030*/ 	.short	0x0002
        /*0032*/ 	.short	0x0010
        /*0034*/ 	.byte	0x00, 0xf5, 0x21, 0x00


	//----- nvinfo : EIATTR_KPARAM_INFO
	.align		4
.L_73:
        /*0038*/ 	.byte	0x04, 0x17
        /*003a*/ 	.short	(.L_75 - .L_74)
.L_74:
        /*003c*/ 	.word	0x00000000
        /*0040*/ 	.short	0x0001
        /*0042*/ 	.short	0x0008
        /*0044*/ 	.byte	0x00, 0xf5, 0x21, 0x00


	//----- nvinfo : EIATTR_KPARAM_INFO
	.align		4
.L_75:
        /*0048*/ 	.byte	0x04, 0x17
        /*004a*/ 	.short	(.L_77 - .L_76)
.L_76:
        /*004c*/ 	.word	0x00000000
        /*0050*/ 	.short	0x0000
        /*0052*/ 	.short	0x0000
        /*0054*/ 	.byte	0x00, 0xf5, 0x21, 0x00


	//----- nvinfo : EIATTR_SPARSE_MMA_MASK
	.align		4
.L_77:
        /*0058*/ 	.byte	0x03, 0x50
        /*005a*/ 	.short	0x0000


	//----- nvinfo : EIATTR_MAXREG_COUNT
	.align		4
        /*005c*/ 	.byte	0x03, 0x1b
        /*005e*/ 	.short	0x00ff


	//----- nvinfo : EIATTR_NUM_BARRIERS
	.align		4
        /*0060*/ 	.byte	0x02, 0x4c
        /*0062*/ 	.byte	0x01
	.zero		1


	//----- nvinfo : EIATTR_MERCURY_ISA_VERSION
	.align		4
        /*0064*/ 	.byte	0x03, 0x5f
        /*0066*/ 	.short	0x0101


	//----- nvinfo : EIATTR_VRC_CTA_INIT_COUNT
	.align		4
        /*0068*/ 	.byte	0x02, 0x4a
	.zero		1
	.zero		1


	//----- nvinfo : EIATTR_EXIT_INSTR_OFFSETS
	.align		4
        /*006c*/ 	.byte	0x04, 0x1c
        /*006e*/ 	.short	(.L_79 - .L_78)


	//   ....[0]....
.L_78:
        /*0070*/ 	.word	0x00000400


	//   ....[1]....
        /*0074*/ 	.word	0x000005a0


	//----- nvinfo : EIATTR_CRS_STACK_SIZE
	.align		4
.L_79:
        /*0078*/ 	.byte	0x04, 0x1e
        /*007a*/ 	.short	(.L_81 - .L_80)
.L_80:
        /*007c*/ 	.word	0x00000000


	//----- nvinfo : EIATTR_CBANK_PARAM_SIZE
	.align		4
.L_81:
        /*0080*/ 	.byte	0x03, 0x19
        /*0082*/ 	.short	0x0020


	//----- nvinfo : EIATTR_PARAM_CBANK
	.align		4
        /*0084*/ 	.byte	0x04, 0x0a
        /*0086*/ 	.short	(.L_83 - .L_82)
	.align		4
.L_82:
        /*0088*/ 	.word	index@(.nv.constant0.rmsnorm_bf16)
        /*008c*/ 	.short	0x0380
        /*008e*/ 	.short	0x0020


	//----- nvinfo : EIATTR_SW_WAR
	.align		4
.L_83:
        /*0090*/ 	.byte	0x04, 0x36
        /*0092*/ 	.short	(.L_85 - .L_84)
.L_84:
        /*0094*/ 	.word	0x00000008
.L_85:


//--------------------- .nv.info.rmsnorm_inplace_f16 --------------------------
	.section	.nv.info.rmsnorm_inplace_f16,"",@"SHT_CUDA_INFO"
	.sectionflags	@""
	.align	4


	//----- nvinfo : EIATTR_CUDA_API_VERSION
	.align		4
        /*0000*/ 	.byte	0x04, 0x37
        /*0002*/ 	.short	(.L_87 - .L_86)
.L_86:
        /*0004*/ 	.word	0x00000082


	//----- nvinfo : EIATTR_KPARAM_INFO
	.align		4
.L_87:
        /*0008*/ 	.byte	0x04, 0x17
        /*000a*/ 	.short	(.L_89 - .L_88)
.L_88:
        /*000c*/ 	.word	0x00000000
        /*0010*/ 	.short	0x0003
        /*0012*/ 	.short	0x0014
        /*0014*/ 	.byte	0x00, 0xf0, 0x11, 0x00


	//----- nvinfo : EIATTR_KPARAM_INFO
	.align		4
.L_89:
        /*0018*/ 	.byte	0x04, 0x17
        /*001a*/ 	.short	(.L_91 - .L_90)
.L_90:
        /*001c*/ 	.word	0x00000000
        /*0020*/ 	.short	0x0002
        /*0022*/ 	.short	0x0010
        /*0024*/ 	.byte	0x00, 0xf0, 0x11, 0x00


	//----- nvinfo : EIATTR_KPARAM_INFO
	.align		4
.L_91:
        /*0028*/ 	.byte	0x04, 0x17
        /*002a*/ 	.short	(.L_93 - .L_92)
.L_92:
        /*002c*/ 	.word	0x00000000
        /*0030*/ 	.short	0x0001
        /*0032*/ 	.short	0x0008
        /*0034*/ 	.byte	0x00, 0xf5, 0x21, 0x00


	//----- nvinfo : EIATTR_KPARAM_INFO
	.align		4
.L_93:
        /*0038*/ 	.byte	0x04, 0x17
        /*003a*/ 	.short	(.L_95 - .L_94)
.L_94:
        /*003c*/ 	.word	0x00000000
        /*0040*/ 	.short	0x0000
        /*0042*/ 	.short	0x0000
        /*0044*/ 	.byte	0x00, 0xf5, 0x21, 0x00


	//----- nvinfo : EIATTR_SPARSE_MMA_MASK
	.align		4
.L_95:
        /*0048*/ 	.byte	0x03, 0x50
        /*004a*/ 	.short	0x0000


	//----- nvinfo : EIATTR_MAXREG_COUNT
	.align		4
        /*004c*/ 	.byte	0x03, 0x1b
        /*004e*/ 	.short	0x00ff


	//----- nvinfo : EIATTR_NUM_BARRIERS
	.align		4
        /*0050*/ 	.byte	0x02, 0x4c
        /*0052*/ 	.byte	0x01
	.zero		1


	//----- nvinfo : EIATTR_MERCURY_ISA_VERSION
	.align		4
        /*0054*/ 	.byte	0x03, 0x5f
        /*0056*/ 	.short	0x0101


	//----- nvinfo : EIATTR_VRC_CTA_INIT_COUNT
	.align		4
        /*0058*/ 	.byte	0x02, 0x4a
	.zero		1
	.zero		1


	//----- nvinfo : EIATTR_EXIT_INSTR_OFFSETS
	.align		4
        /*005c*/ 	.byte	0x04, 0x1c
        /*005e*/ 	.short	(.L_97 - .L_96)


	//   ....[0]....
.L_96:
        /*0060*/ 	.word	0x00000400


	//   ....[1]....
        /*0064*/ 	.word	0x00000540


	//----- nvinfo : EIATTR_CRS_STACK_SIZE
	.align		4
.L_97:
        /*0068*/ 	.byte	0x04, 0x1e
        /*006a*/ 	.short	(.L_99 - .L_98)
.L_98:
        /*006c*/ 	.word	0x00000000


	//----- nvinfo : EIATTR_CBANK_PARAM_SIZE
	.align		4
.L_99:
        /*0070*/ 	.byte	0x03, 0x19
        /*0072*/ 	.short	0x0018


	//----- nvinfo : EIATTR_PARAM_CBANK
	.align		4
        /*0074*/ 	.byte	0x04, 0x0a
        /*0076*/ 	.short	(.L_101 - .L_100)
	.align		4
.L_100:
        /*0078*/ 	.word	index@(.nv.constant0.rmsnorm_inplace_f16)
        /*007c*/ 	.short	0x0380
        /*007e*/ 	.short	0x0018


	//----- nvinfo : EIATTR_SW_WAR
	.align		4
.L_101:
        /*0080*/ 	.byte	0x04, 0x36
        /*0082*/ 	.short	(.L_103 - .L_102)
.L_102:
        /*0084*/ 	.word	0x00000008
.L_103:


//--------------------- .nv.info.rmsnorm_f16      --------------------------
	.section	.nv.info.rmsnorm_f16,"",@"SHT_CUDA_INFO"
	.sectionflags	@""
	.align	4


	//----- nvinfo : EIATTR_CUDA_API_VERSION
	.align		4
        /*0000*/ 	.byte	0x04, 0x37
        /*0002*/ 	.short	(.L_105 - .L_104)
.L_104:
        /*0004*/ 	.word	0x00000082


	//----- nvinfo : EIATTR_KPARAM_INFO
	.align		4
.L_105:
        /*0008*/ 	.byte	0x04, 0x17
        /*000a*/ 	.short	(.L_107 - .L_106)
.L_106:
        /*000c*/ 	.word	0x00000000
        /*0010*/ 	.short	0x0004
        /*0012*/ 	.short	0x001c
        /*0014*/ 	.byte	0x00, 0xf0, 0x11, 0x00


	//----- nvinfo : EIATTR_KPARAM_INFO
	.align		4
.L_107:
        /*0018*/ 	.byte	0x04, 0x17
        /*001a*/ 	.short	(.L_109 - .L_108)
.L_108:
        /*001c*/ 	.word	0x00000000
        /*0020*/ 	.short	0x0003
        /*0022*/ 	.short	0x0018
        /*0024*/ 	.byte	0x00, 0xf0, 0x11, 0x00


	//----- nvinfo : EIATTR_KPARAM_INFO
	.align		4
.L_109:
        /*0028*/ 	.byte	0x04, 0x17
        /*002a*/ 	.short	(.L_111 - .L_110)
.L_110:
        /*002c*/ 	.word	0x00000000
        /*0030*/ 	.short	0x0002
        /*0032*/ 	.short	0x0010
        /*0034*/ 	.byte	0x00, 0xf5, 0x21, 0x00


	//----- nvinfo : EIATTR_KPARAM_INFO
	.align		4
.L_111:
        /*0038*/ 	.byte	0x04, 0x17
        /*003a*/ 	.short	(.L_113 - .L_112)
.L_112:
        /*003c*/ 	.word	0x00000000
        /*0040*/ 	.short	0x0001
        /*0042*/ 	.short	0x0008
        /*0044*/ 	.byte	0x00, 0xf5, 0x21, 0x00


	//----- nvinfo : EIATTR_KPARAM_INFO
	.align		4
.L_113:
        /*0048*/ 	.byte	0x04, 0x17
        /*004a*/ 	.short	(.L_115 - .L_114)
.L_114:
        /*004c*/ 	.word	0x00000000
        /*0050*/ 	.short	0x0000
        /*0052*/ 	.short	0x0000
        /*0054*/ 	.byte	0x00, 0xf5, 0x21, 0x00


	//----- nvinfo : EIATTR_SPARSE_MMA_MASK
	.align		4
.L_115:
        /*0058*/ 	.byte	0x03, 0x50
        /*005a*/ 	.short	0x0000


	//----- nvinfo : EIATTR_MAXREG_COUNT
	.align		4
        /*005c*/ 	.byte	0x03, 0x1b
        /*005e*/ 	.short	0x00ff


	//----- nvinfo : EIATTR_NUM_BARRIERS
	.align		4
        /*0060*/ 	.byte	0x02, 0x4c
        /*0062*/ 	.byte	0x01
	.zero		1


	//----- nvinfo : EIATTR_MERCURY_ISA_VERSION
	.align		4
        /*0064*/ 	.byte	0x03, 0x5f
        /*0066*/ 	.short	0x0101


	//----- nvinfo : EIATTR_VRC_CTA_INIT_COUNT
	.align		4
        /*0068*/ 	.byte	0x02, 0x4a
	.zero		1
	.zero		1


	//----- nvinfo : EIATTR_EXIT_INSTR_OFFSETS
	.align		4
        /*006c*/ 	.byte	0x04, 0x1c
        /*006e*/ 	.short	(.L_117 - .L_116)


	//   ....[0]....
.L_116:
        /*0070*/ 	.word	0x00000400


	//   ....[1]....
        /*0074*/ 	.word	0x000005a0


	//----- nvinfo : EIATTR_CRS_STACK_SIZE
	.align		4
.L_117:
        /*0078*/ 	.byte	0x04, 0x1e
        /*007a*/ 	.short	(.L_119 - .L_118)
.L_118:
        /*007c*/ 	.word	0x00000000


	//----- nvinfo : EIATTR_CBANK_PARAM_SIZE
	.align		4
.L_119:
        /*0080*/ 	.byte	0x03, 0x19
        /*0082*/ 	.short	0x0020


	//----- nvinfo : EIATTR_PARAM_CBANK
	.align		4
        /*0084*/ 	.byte	0x04, 0x0a
        /*0086*/ 	.short	(.L_121 - .L_120)
	.align		4
.L_120:
        /*0088*/ 	.word	index@(.nv.constant0.rmsnorm_f16)
        /*008c*/ 	.short	0x0380
        /*008e*/ 	.short	0x0020


	//----- nvinfo : EIATTR_SW_WAR
	.align		4
.L_121:
        /*0090*/ 	.byte	0x04, 0x36
        /*0092*/ 	.short	(.L_123 - .L_122)
.L_122:
        /*0094*/ 	.word	0x00000008
.L_123:


//--------------------- .nv.info.rmsnorm_inplace_f32 --------------------------
	.section	.nv.info.rmsnorm_inplace_f32,"",@"SHT_CUDA_INFO"
	.sectionflags	@""
	.align	4


	//----- nvinfo : EIATTR_CUDA_API_VERSION
	.align		4
        /*0000*/ 	.byte	0x04, 0x37
        /*0002*/ 	.short	(.L_125 - .L_124)
.L_124:
        /*0004*/ 	.word	0x00000082


	//----- nvinfo : EIATTR_KPARAM_INFO
	.align		4
.L_125:
        /*0008*/ 	.byte	0x04, 0x17
        /*000a*/ 	.short	(.L_127 - .L_126)
.L_126:
        /*000c*/ 	.word	0x00000000
        /*0010*/ 	.short	0x0003
        /*0012*/ 	.short	0x0014
        /*0014*/ 	.byte	0x00, 0xf0, 0x11, 0x00


	//----- nvinfo : EIATTR_KPARAM_INFO
	.align		4
.L_127:
        /*0018*/ 	.byte	0x04, 0x17
        /*001a*/ 	.short	(.L_129 - .L_128)
.L_128:
        /*001c*/ 	.word	0x00000000
        /*0020*/ 	.short	0x0002
        /*0022*/ 	.short	0x0010
        /*0024*/ 	.byte	0x00, 0xf0, 0x11, 0x00


	//----- nvinfo : EIATTR_KPARAM_INFO
	.align		4
.L_129:
        /*0028*/ 	.byte	0x04, 0x17
        /*002a*/ 	.short	(.L_131 - .L_130)
.L_130:
        /*002c*/ 	.word	0x00000000
        /*0030*/ 	.short	0x0001
        /*0032*/ 	.short	0x0008
        /*0034*/ 	.byte	0x00, 0xf5, 0x21, 0x00


	//----- nvinfo : EIATTR_KPARAM_INFO
	.align		4
.L_131:
        /*0038*/ 	.byte	0x04, 0x17
        /*003a*/ 	.short	(.L_133 - .L_132)
.L_132:
        /*003c*/ 	.word	0x00000000
        /*0040*/ 	.short	0x0000
        /*0042*/ 	.short	0x0000
        /*0044*/ 	.byte	0x00, 0xf5, 0x21, 0x00


	//----- nvinfo : EIATTR_SPARSE_MMA_MASK
	.align		4
.L_133:
        /*0048*/ 	.byte	0x03, 0x50
        /*004a*/ 	.short	0x0000


	//----- nvinfo : EIATTR_MAXREG_COUNT
	.align		4
        /*004c*/ 	.byte	0x03, 0x1b
        /*004e*/ 	.short	0x00ff


	//----- nvinfo : EIATTR_NUM_BARRIERS
	.align		4
        /*0050*/ 	.byte	0x02, 0x4c
        /*0052*/ 	.byte	0x01
	.zero		1


	//----- nvinfo : EIATTR_MERCURY_ISA_VERSION
	.align		4
        /*0054*/ 	.byte	0x03, 0x5f
        /*0056*/ 	.short	0x0101


	//----- nvinfo : EIATTR_VRC_CTA_INIT_COUNT
	.align		4
        /*0058*/ 	.byte	0x02, 0x4a
	.zero		1
	.zero		1


	//----- nvinfo : EIATTR_EXIT_INSTR_OFFSETS
	.align		4
        /*005c*/ 	.byte	0x04, 0x1c
        /*005e*/ 	.short	(.L_135 - .L_134)


	//   ....[0]....
.L_134:
        /*0060*/ 	.word	0x000003f0


	//   ....[1]....
        /*0064*/ 	.word	0x00000500


	//----- nvinfo : EIATTR_CRS_STACK_SIZE
	.align		4
.L_135:
        /*0068*/ 	.byte	0x04, 0x1e
        /*006a*/ 	.short	(.L_137 - .L_136)
.L_136:
        /*006c*/ 	.word	0x00000000


	//----- nvinfo : EIATTR_CBANK_PARAM_SIZE
	.align		4
.L_137:
        /*0070*/ 	.byte	0x03, 0x19
        /*0072*/ 	.short	0x0018


	//----- nvinfo : EIATTR_PARAM_CBANK
	.align		4
        /*0074*/ 	.byte	0x04, 0x0a
        /*0076*/ 	.short	(.L_139 - .L_138)
	.align		4
.L_138:
        /*0078*/ 	.word	index@(.nv.constant0.rmsnorm_inplace_f32)
        /*007c*/ 	.short	0x0380
        /*007e*/ 	.short	0x0018


	//----- nvinfo : EIATTR_SW_WAR
	.align		4
.L_139:
        /*0080*/ 	.byte	0x04, 0x36
        /*0082*/ 	.short	(.L_141 - .L_140)
.L_140:
        /*0084*/ 	.word	0x00000008
.L_141:


//--------------------- .nv.info.rmsnorm_f32      --------------------------
	.section	.nv.info.rmsnorm_f32,"",@"SHT_CUDA_INFO"
	.sectionflags	@""
	.align	4


	//----- nvinfo : EIATTR_CUDA_API_VERSION
	.align		4
        /*0000*/ 	.byte	0x04, 0x37
        /*0002*/ 	.short	(.L_143 - .L_142)
.L_142:
        /*0004*/ 	.word	0x00000082


	//----- nvinfo : EIATTR_KPARAM_INFO
	.align		4
.L_143:
        /*0008*/ 	.byte	0x04, 0x17
        /*000a*/ 	.short	(.L_145 - .L_144)
.L_144:
        /*000c*/ 	.word	0x00000000
        /*0010*/ 	.short	0x0004
        /*0012*/ 	.short	0x001c
        /*0014*/ 	.byte	0x00, 0xf0, 0x11, 0x00


	//----- nvinfo : EIATTR_KPARAM_INFO
	.align		4
.L_145:
        /*0018*/ 	.byte	0x04, 0x17
        /*001a*/ 	.short	(.L_147 - .L_146)
.L_146:
        /*001c*/ 	.word	0x00000000
        /*0020*/ 	.short	0x0003
        /*0022*/ 	.short	0x0018
        /*0024*/ 	.byte	0x00, 0xf0, 0x11, 0x00


	//----- nvinfo : EIATTR_KPARAM_INFO
	.align		4
.L_147:
        /*0028*/ 	.byte	0x04, 0x17
        /*002a*/ 	.short	(.L_149 - .L_148)
.L_148:
        /*002c*/ 	.word	0x00000000
        /*0030*/ 	.short	0x0002
        /*0032*/ 	.short	0x0010
        /*0034*/ 	.byte	0x00, 0xf5, 0x21, 0x00


	//----- nvinfo : EIATTR_KPARAM_INFO
	.align		4
.L_149:
        /*0038*/ 	.byte	0x04, 0x17
        /*003a*/ 	.short	(.L_151 - .L_150)
.L_150:
        /*003c*/ 	.word	0x00000000
        /*0040*/ 	.short	0x0001
        /*0042*/ 	.short	0x0008
        /*0044*/ 	.byte	0x00, 0xf5, 0x21, 0x00


	//----- nvinfo : EIATTR_KPARAM_INFO
	.align		4
.L_151:
        /*0048*/ 	.byte	0x04, 0x17
        /*004a*/ 	.short	(.L_153 - .L_152)
.L_152:
        /*004c*/ 	.word	0x00000000
        /*0050*/ 	.short	0x0000
        /*0052*/ 	.short	0x0000
        /*0054*/ 	.byte	0x00, 0xf5, 0x21, 0x00


	//----- nvinfo : EIATTR_SPARSE_MMA_MASK
	.align		4
.L_153:
        /*0058*/ 	.byte	0x03, 0x50
        /*005a*/ 	.short	0x0000


	//----- nvinfo : EIATTR_MAXREG_COUNT
	.align		4
        /*005c*/ 	.byte	0x03, 0x1b
        /*005e*/ 	.short	0x00ff


	//----- nvinfo : EIATTR_NUM_BARRIERS
	.align		4
        /*0060*/ 	.byte	0x02, 0x4c
        /*0062*/ 	.byte	0x01
	.zero		1


	//----- nvinfo : EIATTR_MERCURY_ISA_VERSION
	.align		4
        /*0064*/ 	.byte	0x03, 0x5f
        /*0066*/ 	.short	0x0101


	//----- nvinfo : EIATTR_VRC_CTA_INIT_COUNT
	.align		4
        /*0068*/ 	.byte	0x02, 0x4a
	.zero		1
	.zero		1


	//----- nvinfo : EIATTR_EXIT_INSTR_OFFSETS
	.align		4
        /*006c*/ 	.byte	0x04, 0x1c
        /*006e*/ 	.short	(.L_155 - .L_154)


	//   ....[0]....
.L_154:
        /*0070*/ 	.word	0x000003f0


	//   ....[1]....
        /*0074*/ 	.word	0x00000560


	//----- nvinfo : EIATTR_CRS_STACK_SIZE
	.align		4
.L_155:
        /*0078*/ 	.byte	0x04, 0x1e
        /*007a*/ 	.short	(.L_157 - .L_156)
.L_156:
        /*007c*/ 	.word	0x00000000


	//----- nvinfo : EIATTR_CBANK_PARAM_SIZE
	.align		4
.L_157:
        /*0080*/ 	.byte	0x03, 0x19
        /*0082*/ 	.short	0x0020


	//----- nvinfo : EIATTR_PARAM_CBANK
	.align		4
        /*0084*/ 	.byte	0x04, 0x0a
        /*0086*/ 	.short	(.L_159 - .L_158)
	.align		4
.L_158:
        /*0088*/ 	.word	index@(.nv.constant0.rmsnorm_f32)
        /*008c*/ 	.short	0x0380
        /*008e*/ 	.short	0x0020


	//----- nvinfo : EIATTR_SW_WAR
	.align		4
.L_159:
        /*0090*/ 	.byte	0x04, 0x36
        /*0092*/ 	.short	(.L_161 - .L_160)
.L_160:
        /*0094*/ 	.word	0x00000008
.L_161:


//--------------------- .nv.callgraph             --------------------------
	.section	.nv.callgraph,"",@"SHT_CUDA_CALLGRAPH"
	.align	4
	.sectionentsize	8
	.align		4
        /*0000*/ 	.word	0x00000000
	.align		4
        /*0004*/ 	.word	0xffffffff
	.align		4
        /*0008*/ 	.word	0x00000000
	.align		4
        /*000c*/ 	.word	0xfffffffe
	.align		4
        /*0010*/ 	.word	0x00000000
	.align		4
        /*0014*/ 	.word	0xfffffffd
	.align		4
        /*0018*/ 	.word	0x00000000
	.align		4
        /*001c*/ 	.word	0xfffffffc


//--------------------- .text.rmsnorm_inplace_bf16 --------------------------
	.section	.text.rmsnorm_inplace_bf16,"ax",@progbits
	.align	128
        .global         rmsnorm_inplace_bf16
        .type           rmsnorm_inplace_bf16,@function
        .size           rmsnorm_inplace_bf16,(.L_x_96 - rmsnorm_inplace_bf16)
        .other          rmsnorm_inplace_bf16,@"STO_CUDA_ENTRY STV_DEFAULT"
rmsnorm_inplace_bf16:
.text.rmsnorm_inplace_bf16:
[----:B------:R-:W-:Y:S01]  /*0000*/  LDC R1, c[0x0][0x37c] ;  /* 0x0000df00ff017b82 */ /* 0x000fe20000000800 */
[----:B------:R-:W0:Y:S07]  /*0010*/  S2R R7, SR_TID.X ;  /* 0x0000000000077919 */ /* 0x000e2e0000002100 */
[----:B------:R-:W0:Y:S01]  /*0020*/  LDC R8, c[0x0][0x390] ;  /* 0x0000e400ff087b82 */ /* 0x000e220000000800 */
[----:B------:R-:W1:Y:S01]  /*0030*/  LDCU.64 UR6, c[0x0][0x358] ;  /* 0x00006b00ff0677ac */ /* 0x000e620008000a00 */
[----:B------:R-:W-:Y:S01]  /*0040*/  BSSY.RECONVERGENT B0, `(.L_x_0) ;  /* 0x0000012000007945 */ /* 0x000fe20003800200 */
[----:B------:R-:W-:-:S05]  /*0050*/  IMAD.MOV.U32 R0, RZ, RZ, RZ ;  /* 0x000000ffff007224 */ /* 0x000fca00078e00ff */
[----:B------:R-:W2:Y:S08]  /*0060*/  S2UR UR4, SR_CTAID.X ;  /* 0x00000000000479c3 */ /* 0x000eb00000002500 */
[----:B------:R-:W3:Y:S01]  /*0070*/  LDC.64 R4, c[0x0][0x380] ;  /* 0x0000e000ff047b82 */ /* 0x000ee20000000a00 */
[----:B0-----:R-:W-:Y:S01]  /*0080*/  ISETP.GE.AND P0, PT, R7, R8, PT ;  /* 0x000000080700720c */ /* 0x001fe20003f06270 */
[----:B--2---:R-:W-:-:S04]  /*0090*/  IMAD R3, R8, UR4, RZ ;  /* 0x0000000408037c24 */ /* 0x004fc8000f8e02ff */
[----:B---3--:R-:W-:-:S08]  /*00a0*/  IMAD.WIDE R4, R3, 0x2, R4 ;  /* 0x0000000203047825 */ /* 0x008fd000078e0204 */
[----:B-1----:R-:W-:Y:S05]  /*00b0*/  @P0 BRA `(.L_x_1) ;  /* 0x0000000000280947 */ /* 0x002fea0003800000 */
[----:B------:R-:W0:Y:S01]  /*00c0*/  LDC R6, c[0x0][0x360] ;  /* 0x0000d800ff067b82 */ /* 0x000e220000000800 */
[----:B------:R-:W-:Y:S02]  /*00d0*/  IMAD.MOV.U32 R0, RZ, RZ, RZ ;  /* 0x000000ffff007224 */ /* 0x000fe400078e00ff */
[----:B------:R-:W-:-:S07]  /*00e0*/  IMAD.MOV.U32 R9, RZ, RZ, R7 ;  /* 0x000000ffff097224 */ /* 0x000fce00078e0007 */
.L_x_2:
[----:B------:R-:W-:-:S06]  /*00f0*/  IMAD.WIDE R2, R9, 0x2, R4 ;  /* 0x0000000209027825 */ /* 0x000fcc00078e0204 */
[----:B------:R-:W2:Y:S01]  /*0100*/  LDG.E.U16 R2, desc[UR6][R2.64] ;  /* 0x0000000602027981 */ /* 0x000ea2000c1e1500 */
[----:B0-----:R-:W-:-:S05]  /*0110*/  IMAD.IADD R9, R6, 0x1, R9 ;  /* 0x0000000106097824 */ /* 0x001fca00078e0209 */
[----:B------:R-:W-:Y:S01]  /*0120*/  ISETP.GE.AND P0, PT, R9, R8, PT ;  /* 0x000000080900720c */ /* 0x000fe20003f06270 */
[----:B--2---:R-:W-:-:S04]  /*0130*/  IMAD.U32 R11, R2, 0x10000, RZ ;  /* 0x00010000020b7824 */ /* 0x004fc800078e00ff */
[----:B------:R-:W-:-:S08]  /*0140*/  FFMA R0, R11, R11, R0 ;  /* 0x0000000b0b007223 */ /* 0x000fd00000000000 */
[----:B------:R-:W-:Y:S05]  /*0150*/  @!P0 BRA `(.L_x_2) ;  /* 0xfffffffc00e48947 */ /* 0x000fea000383ffff */
.L_x_1:
[----:B------:R-:W-:Y:S05]  /*0160*/  BSYNC.RECONVERGENT B0 ;  /* 0x0000000000007941 */ /* 0x000fea0003800200 */
.L_x_0:
[----:B------:R-:W0:Y:S01]  /*0170*/  S2UR UR5, SR_CgaCtaId ;  /* 0x00000000000579c3 */ /* 0x000e220000008800 */
[----:B------:R-:W-:Y:S01]  /*0180*/  UMOV UR4, 0x400 ;  /* 0x0000040000047882 */ /* 0x000fe20000000000 */
[----:B------:R-:W1:Y:S02]  /*0190*/  LDCU UR8, c[0x0][0x360] ;  /* 0x00006c00ff0877ac */ /* 0x000e640008000800 */
[----:B-1----:R-:W-:Y:S02]  /*01a0*/  UISETP.GE.U32.AND UP0, UPT, UR8, 0x2, UPT ;  /* 0x000000020800788c */ /* 0x002fe4000bf06070 */
[----:B0-----:R-:W-:-:S06]  /*01b0*/  ULEA UR4, UR5, UR4, 0x18 ;  /* 0x0000000405047291 */ /* 0x001fcc000f8ec0ff */
[----:B------:R-:W-:-:S05]  /*01c0*/  LEA R6, R7, UR4, 0x2 ;  /* 0x0000000407067c11 */ /* 0x000fca000f8e10ff */
[----:B------:R0:W-:Y:S01]  /*01d0*/  STS [R6], R0 ;  /* 0x0000000006007388 */ /* 0x0001e20000000800 */
[----:B------:R-:W-:Y:S06]  /*01e0*/  BAR.SYNC.DEFER_BLOCKING 0x0 ;  /* 0x0000000000007b1d */ /* 0x000fec0000010000 */
[----:B------:R-:W-:Y:S05]  /*01f0*/  BRA.U !UP0, `(.L_x_3) ;  /* 0x0000000108307547 */ /* 0x000fea000b800000 */
[----:B0-----:R-:W-:-:S07]  /*0200*/  IMAD.U32 R0, RZ, RZ, UR8 ;  /* 0x00000008ff007e24 */ /* 0x001fce000f8e00ff */
.L_x_4:
[----:B------:R-:W-:-:S04]  /*0210*/  SHF.R.U32.HI R8, RZ, 0x1, R0 ;  /* 0x00000001ff087819 */ /* 0x000fc80000011600 */
[----:B------:R-:W-:-:S13]  /*0220*/  ISETP.GE.U32.AND P0, PT, R7, R8, PT ;  /* 0x000000080700720c */ /* 0x000fda0003f06070 */
[----:B------:R-:W-:Y:S01]  /*0230*/  @!P0 IMAD R2, R8, 0x4, R6 ;  /* 0x0000000408028824 */ /* 0x000fe200078e0206 */
[----:B------:R-:W-:Y:S05]  /*0240*/  @!P0 LDS R3, [R6] ;  /* 0x0000000006038984 */ /* 0x000fea0000000800 */
[----:B------:R-:W0:Y:S02]  /*0250*/  @!P0 LDS R2, [R2] ;  /* 0x0000000002028984 */ /* 0x000e240000000800 */
[----:B0-----:R-:W-:-:S05]  /*0260*/  @!P0 FADD R3, R2, R3 ;  /* 0x0000000302038221 */ /* 0x001fca0000000000 */
[----:B------:R1:W-:Y:S01]  /*0270*/  @!P0 STS [R6], R3 ;  /* 0x0000000306008388 */ /* 0x0003e20000000800 */
[----:B------:R-:W-:Y:S01]  /*0280*/  BAR.SYNC.DEFER_BLOCKING 0x0 ;  /* 0x0000000000007b1d */ /* 0x000fe20000010000 */
[----:B------:R-:W-:Y:S01]  /*0290*/  ISETP.GT.U32.AND P0, PT, R0, 0x3, PT ;  /* 0x000000030000780c */ /* 0x000fe20003f04070 */
[----:B------:R-:W-:-:S12]  /*02a0*/  IMAD.MOV.U32 R0, RZ, RZ, R8 ;  /* 0x000000ffff007224 */ /* 0x000fd800078e0008 */
[----:B-1----:R-:W-:Y:S05]  /*02b0*/  @P0 BRA `(.L_x_4) ;  /* 0xfffffffc00d40947 */ /* 0x002fea000383ffff */
.L_x_3:
[----:B------:R-:W1:Y:S01]  /*02c0*/  S2UR UR5, SR_CgaCtaId ;  /* 0x00000000000579c3 */ /* 0x000e620000008800 */
[----:B------:R-:W-:Y:S02]  /*02d0*/  UMOV UR4, 0x400 ;  /* 0x0000040000047882 */ /* 0x000fe40000000000 */
[----:B-1----:R-:W-:Y:S01]  /*02e0*/  ULEA UR4, UR5, UR4, 0x18 ;  /* 0x0000000405047291 */ /* 0x002fe2000f8ec0ff */
[----:B------:R-:W1:Y:S08]  /*02f0*/  LDCU UR5, c[0x0][0x390] ;  /* 0x00007200ff0577ac */ /* 0x000e700008000800 */
[----:B0-----:R-:W0:Y:S01]  /*0300*/  LDS R0, [UR4] ;  /* 0x00000004ff007984 */ /* 0x001e220008000800 */
[----:B-1----:R-:W-:-:S02]  /*0310*/  I2FP.F32.S32 R3, UR5 ;  /* 0x0000000500037c45 */ /* 0x002fc40008201400 */
[----:B------:R-:W-:Y:S02]  /*0320*/  ISETP.GE.AND P2, PT, R7, UR5, PT ;  /* 0x0000000507007c0c */ /* 0x000fe4000bf46270 */
[----:B------:R-:W1:Y:S02]  /*0330*/  MUFU.RCP R2, R3 ;  /* 0x0000000300027308 */ /* 0x000e640000001000 */
[----:B-1----:R-:W-:-:S04]  /*0340*/  FFMA R9, -R3, R2, 1 ;  /* 0x3f80000003097423 */ /* 0x002fc80000000102 */
[----:B------:R-:W-:Y:S02]  /*0350*/  FFMA R9, R2, R9, R2 ;  /* 0x0000000902097223 */ /* 0x000fe40000000002 */
[----:B0-----:R-:W0:Y:S02]  /*0360*/  FCHK P0, R0, R3 ;  /* 0x0000000300007302 */ /* 0x001e240000000000 */
[----:B------:R-:W-:-:S04]  /*0370*/  FFMA R2, R0, R9, RZ ;  /* 0x0000000900027223 */ /* 0x000fc800000000ff */
[----:B------:R-:W-:-:S04]  /*0380*/  FFMA R6, -R3, R2, R0 ;  /* 0x0000000203067223 */ /* 0x000fc80000000100 */
[----:B------:R-:W-:Y:S01]  /*0390*/  FFMA R2, R9, R6, R2 ;  /* 0x0000000609027223 */ /* 0x000fe20000000002 */
[----:B0-----:R-:W-:Y:S06]  /*03a0*/  @!P0 BRA `(.L_x_5) ;  /* 0x00000000000c8947 */ /* 0x001fec0003800000 */
[----:B------:R-:W-:-:S07]  /*03b0*/  MOV R2, 0x3d0 ;  /* 0x000003d000027802 */ /* 0x000fce0000000f00 */
[----:B------:R-:W-:Y:S05]  /*03c0*/  CALL.REL.NOINC `($__internal_0_$__cuda_sm3x_div_rn_noftz_f32_slowpath) ;  /* 0x0000000000607944 */ /* 0x000fea0003c00000 */
[----:B------:R-:W-:-:S07]  /*03d0*/  IMAD.MOV.U32 R2, RZ, RZ, R0 ;  /* 0x000000ffff027224 */ /* 0x000fce00078e0000 */
.L_x_5:
[----:B------:R-:W0:Y:S02]  /*03e0*/  LDCU UR4, c[0x0][0x394] ;  /* 0x00007280ff0477ac */ /* 0x000e240008000800 */
[----:B0-----:R-:W-:Y:S01]  /*03f0*/  FADD R0, R2, UR4 ;  /* 0x0000000402007e21 */ /* 0x001fe20008000000 */
[----:B------:R-:W-:Y:S06]  /*0400*/  @P2 EXIT ;  /* 0x000000000000294d */ /* 0x000fec0003800000 */
[C---:B------:R-:W-:Y:S01]  /*0410*/  FSETP.GEU.AND P0, PT, |R0|.reuse, 1.175494350822287508e-38, PT ;  /* 0x008000000000780b */ /* 0x040fe20003f0e200 */
[----:B------:R-:W0:Y:S01]  /*0420*/  LDC.64 R2, c[0x0][0x388] ;  /* 0x0000e200ff027b82 */ /* 0x000e220000000a00 */
[----:B------:R-:W1:Y:S11]  /*0430*/  LDCU UR4, c[0x0][0x390] ;  /* 0x00007200ff0477ac */ /* 0x000e760008000800 */
[----:B------:R-:W-:-:S04]  /*0440*/  @!P0 FMUL R0, R0, 16777216 ;  /* 0x4b80000000008820 */ /* 0x000fc80000400000 */
[----:B------:R-:W2:Y:S02]  /*0450*/  MUFU.RSQ R6, R0 ;  /* 0x0000000000067308 */ /* 0x000ea40000001400 */
[----:B-12---:R-:W-:-:S07]  /*0460*/  @!P0 FMUL R6, R6, 4096 ;  /* 0x4580000006068820 */ /* 0x006fce0000400000 */
.L_x_6:
[----:B-1----:R-:W-:-:S04]  /*0470*/  IMAD.WIDE R8, R7, 0x2, R4 ;  /* 0x0000000207087825 */ /* 0x002fc800078e0204 */
[C---:B0-----:R-:W-:Y:S01]  /*0480*/  IMAD.WIDE R10, R7.reuse, 0x2, R2 ;  /* 0x00000002070a7825 */ /* 0x041fe200078e0202 */
[----:B------:R-:W2:Y:S05]  /*0490*/  LDG.E.U16 R0, desc[UR6][R8.64] ;  /* 0x0000000608007981 */ /* 0x000eaa000c1e1500 */
[----:B------:R-:W3:Y:S01]  /*04a0*/  LDG.E.U16.CONSTANT R10, desc[UR6][R10.64] ;  /* 0x000000060a0a7981 */ /* 0x000ee2000c1e9500 */
[----:B------:R-:W-:-:S05]  /*04b0*/  VIADD R7, R7, UR8 ;  /* 0x0000000807077c36 */ /* 0x000fca0008000000 */
[----:B------:R-:W-:Y:S01]  /*04c0*/  ISETP.GE.AND P0, PT, R7, UR4, PT ;  /* 0x0000000407007c0c */ /* 0x000fe2000bf06270 */
[----:B--2---:R-:W-:-:S04]  /*04d0*/  IMAD.U32 R13, R0, 0x10000, RZ ;  /* 0x00010000000d7824 */ /* 0x004fc800078e00ff */
[----:B------:R-:W-:Y:S01]  /*04e0*/  FMUL R13, R6, R13 ;  /* 0x0000000d060d7220 */ /* 0x000fe20000400000 */
[----:B---3--:R-:W-:-:S04]  /*04f0*/  IMAD.U32 R0, R10, 0x10000, RZ ;  /* 0x000100000a007824 */ /* 0x008fc800078e00ff */
[----:B------:R-:W-:-:S05]  /*0500*/  FMUL R0, R13, R0 ;  /* 0x000000000d007220 */ /* 0x000fca0000400000 */
[----:B------:R-:W-:-:S05]  /*0510*/  F2FP.BF16.F32.PACK_AB R0, RZ, R0 ;  /* 0x00000000ff00723e */ /* 0x000fca00000010ff */
[----:B------:R1:W-:Y:S01]  /*0520*/  STG.E.U16 desc[UR6][R8.64], R0 ;  /* 0x0000000008007986 */ /* 0x0003e2000c101506 */
[----:B------:R-:W-:Y:S05]  /*0530*/  @!P0 BRA `(.L_x_6) ;  /* 0xfffffffc00cc8947 */ /* 0x000fea000383ffff */
[----:B------:R-:W-:Y:S05]  /*0540*/  EXIT ;  /* 0x000000000000794d */ /* 0x000fea0003800000 */
        .weak           $__internal_0_$__cuda_sm3x_div_rn_noftz_f32_slowpath
        .type           $__internal_0_$__cuda_sm3x_div_rn_noftz_f32_slowpath,@function
        .size           $__internal_0_$__cuda_sm3x_div_rn_noftz_f32_slowpath,(.L_x_96 - $__internal_0_$__cuda_sm3x_div_rn_noftz_f32_slowpath)
$__internal_0_$__cuda_sm3x_div_rn_noftz_f32_slowpath:
[----:B------:R-:W-:Y:S01]  /*0550*/  SHF.R.U32.HI R8, RZ, 0x17, R3 ;  /* 0x00000017ff087819 */ /* 0x000fe20000011603 */
[--C-:B------:R-:W-:Y:S01]  /*0560*/  IMAD.MOV.U32 R10, RZ, RZ, R0.reuse ;  /* 0x000000ffff0a7224 */ /* 0x100fe200078e0000 */
[----:B------:R-:W-:Y:S02]  /*0570*/  SHF.R.U32.HI R6, RZ, 0x17, R0 ;  /* 0x00000017ff067819 */ /* 0x000fe40000011600 */
[----:B------:R-:W-:Y:S02]  /*0580*/  LOP3.LUT R9, R8, 0xff, RZ, 0xc0, !PT ;  /* 0x000000ff08097812 */ /* 0x000fe400078ec0ff */
[----:B------:R-:W-:Y:S02]  /*0590*/  LOP3.LUT R8, R6, 0xff, RZ, 0xc0, !PT ;  /* 0x000000ff06087812 */ /* 0x000fe400078ec0ff */
[----:B------:R-:W-:Y:S01]  /*05a0*/  MOV R11, R3 ;  /* 0x00000003000b7202 */ /* 0x000fe20000000f00 */
[----:B------:R-:W-:Y:S02]  /*05b0*/  VIADD R13, R9, 0xffffffff ;  /* 0xffffffff090d7836 */ /* 0x000fe40000000000 */
[----:B------:R-:W-:-:S03]  /*05c0*/  VIADD R12, R8, 0xffffffff ;  /* 0xffffffff080c7836 */ /* 0x000fc60000000000 */
[----:B------:R-:W-:-:S04]  /*05d0*/  ISETP.GT.U32.AND P0, PT, R13, 0xfd, PT ;  /* 0x000000fd0d00780c */ /* 0x000fc80003f04070 */
[----:B------:R-:W-:-:S13]  /*05e0*/  ISETP.GT.U32.OR P0, PT, R12, 0xfd, P0 ;  /* 0x000000fd0c00780c */ /* 0x000fda0000704470 */
[----:B------:R-:W-:Y:S01]  /*05f0*/  @!P0 IMAD.MOV.U32 R6, RZ, RZ, RZ ;  /* 0x000000ffff068224 */ /* 0x000fe200078e00ff */
[----:B------:R-:W-:Y:S06]  /*0600*/  @!P0 BRA `(.L_x_7) ;  /* 0x00000000005c8947 */ /* 0x000fec0003800000 */
[----:B------:R-:W-:Y:S02]  /*0610*/  FSETP.GTU.FTZ.AND P0, PT, |R0|, +INF , PT ;  /* 0x7f8000000000780b */ /* 0x000fe40003f1c200 */
[----:B------:R-:W-:-:S04]  /*0620*/  FSETP.GTU.FTZ.AND P1, PT, |R3|, +INF , PT ;  /* 0x7f8000000300780b */ /* 0x000fc80003f3c200 */
[----:B------:R-:W-:-:S13]  /*0630*/  PLOP3.LUT P0, PT, P0, P1, PT, 0xf8, 0x8f ;  /* 0x00000000008f781c */ /* 0x000fda0000703f70 */
[----:B------:R-:W-:Y:S05]  /*0640*/  @P0 BRA `(.L_x_8) ;  /* 0x0000000400440947 */ /* 0x000fea0003800000 */
[----:B------:R-:W-:-:S13]  /*0650*/  LOP3.LUT P0, RZ, R11, 0x7fffffff, R10, 0xc8, !PT ;  /* 0x7fffffff0bff7812 */ /* 0x000fda000780c80a */
[----:B------:R-:W-:Y:S05]  /*0660*/  @!P0 BRA `(.L_x_9) ;  /* 0x0000000400348947 */ /* 0x000fea0003800000 */
[C---:B------:R-:W-:Y:S02]  /*0670*/  FSETP.NEU.FTZ.AND P3, PT, |R0|.reuse, +INF , PT ;  /* 0x7f8000000000780b */ /* 0x040fe40003f7d200 */
[----:B------:R-:W-:Y:S02]  /*0680*/  FSETP.NEU.FTZ.AND P1, PT, |R3|, +INF , PT ;  /* 0x7f8000000300780b */ /* 0x000fe40003f3d200 */
[----:B------:R-:W-:-:S11]  /*0690*/  FSETP.NEU.FTZ.AND P0, PT, |R0|, +INF , PT ;  /* 0x7f8000000000780b */ /* 0x000fd60003f1d200 */
[----:B------:R-:W-:Y:S05]  /*06a0*/  @!P1 BRA !P3, `(.L_x_9) ;  /* 0x0000000400249947 */ /* 0x000fea0005800000 */
[----:B------:R-:W-:-:S04]  /*06b0*/  LOP3.LUT P3, RZ, R10, 0x7fffffff, RZ, 0xc0, !PT ;  /* 0x7fffffff0aff7812 */ /* 0x000fc8000786c0ff */
[----:B------:R-:W-:-:S13]  /*06c0*/  PLOP3.LUT P1, PT, P1, P3, PT, 0x2f, 0xf2 ;  /* 0x0000000000f2781c */ /* 0x000fda0000f26577 */
[----:B------:R-:W-:Y:S05]  /*06d0*/  @P1 BRA `(.L_x_10) ;  /* 0x0000000400101947 */ /* 0x000fea0003800000 */
[----:B------:R-:W-:-:S04]  /*06e0*/  LOP3.LUT P1, RZ, R11, 0x7fffffff, RZ, 0xc0, !PT ;  /* 0x7fffffff0bff7812 */ /* 0x000fc8000782c0ff */
[----:B------:R-:W-:-:S13]  /*06f0*/  PLOP3.LUT P0, PT, P0, P1, PT, 0x2f, 0xf2 ;  /* 0x0000000000f2781c */ /* 0x000fda0000702577 */
[----:B------:R-:W-:Y:S05]  /*0700*/  @P0 BRA `(.L_x_11) ;  /* 0x0000000000f80947 */ /* 0x000fea0003800000 */
[----:B------:R-:W-:Y:S02]  /*0710*/  ISETP.GE.AND P0, PT, R12, RZ, PT ;  /* 0x000000ff0c00720c */ /* 0x000fe40003f06270 */
[----:B------:R-:W-:-:S11]  /*0720*/  ISETP.GE.AND P1, PT, R13, RZ, PT ;  /* 0x000000ff0d00720c */ /* 0x000fd60003f26270 */
[----:B------:R-:W-:Y:S02]  /*0730*/  @P0 IMAD.MOV.U32 R6, RZ, RZ, RZ ;  /* 0x000000ffff060224 */ /* 0x000fe400078e00ff */
[----:B------:R-:W-:Y:S01]  /*0740*/  @!P0 FFMA R10, R0, 1.84467440737095516160e+19, RZ ;  /* 0x5f800000000a8823 */ /* 0x000fe200000000ff */
[----:B------:R-:W-:Y:S02]  /*0750*/  @!P0 IMAD.MOV.U32 R6, RZ, RZ, -0x40 ;  /* 0xffffffc0ff068424 */ /* 0x000fe400078e00ff */
[----:B------:R-:W-:Y:S02]  /*0760*/  @!P1 FFMA R11, R3, 1.84467440737095516160e+19, RZ ;  /* 0x5f800000030b9823 */ /* 0x000fe400000000ff */
[----:B------:R-:W-:-:S07]  /*0770*/  @!P1 VIADD R6, R6, 0x40 ;  /* 0x0000004006069836 */ /* 0x000fce0000000000 */
.L_x_7:
[----:B------:R-:W-:Y:S01]  /*0780*/  LEA R0, R9, 0xc0800000, 0x17 ;  /* 0xc080000009007811 */ /* 0x000fe200078eb8ff */
[----:B------:R-:W-:-:S04]  /*0790*/  VIADD R8, R8, 0xffffff81 ;  /* 0xffffff8108087836 */ /* 0x000fc80000000000 */
[----:B------:R-:W-:Y:S01]  /*07a0*/  IMAD.IADD R11, R11, 0x1, -R0 ;  /* 0x000000010b0b7824 */ /* 0x000fe200078e0a00 */
[C---:B------:R-:W-:Y:S01]  /*07b0*/  IADD3 R9, PT, PT, R8.reuse, 0x7f, -R9 ;  /* 0x0000007f08097810 */ /* 0x040fe20007ffe809 */
[----:B------:R-:W-:Y:S02]  /*07c0*/  IMAD R0, R8, -0x800000, R10 ;  /* 0xff80000008007824 */ /* 0x000fe400078e020a */
[----:B------:R-:W0:Y:S01]  /*07d0*/  MUFU.RCP R3, R11 ;  /* 0x0000000b00037308 */ /* 0x000e220000001000 */
[----:B------:R-:W-:Y:S01]  /*07e0*/  FADD.FTZ R13, -R11, -RZ ;  /* 0x800000ff0b0d7221 */ /* 0x000fe20000010100 */
[----:B------:R-:W-:-:S03]  /*07f0*/  IMAD.IADD R9, R9, 0x1, R6 ;  /* 0x0000000109097824 */ /* 0x000fc600078e0206 */
[----:B0-----:R-:W-:-:S04]  /*0800*/  FFMA R12, R3, R13, 1 ;  /* 0x3f800000030c7423 */ /* 0x001fc8000000000d */
[----:B------:R-:W-:-:S04]  /*0810*/  FFMA R12, R3, R12, R3 ;  /* 0x0000000c030c7223 */ /* 0x000fc80000000003 */
[----:B------:R-:W-:-:S04]  /*0820*/  FFMA R3, R0, R12, RZ ;  /* 0x0000000c00037223 */ /* 0x000fc800000000ff */
[----:B------:R-:W-:-:S04]  /*0830*/  FFMA R10, R13, R3, R0 ;  /* 0x000000030d0a7223 */ /* 0x000fc80000000000 */
[----:B------:R-:W-:-:S04]  /*0840*/  FFMA R15, R12, R10, R3 ;  /* 0x0000000a0c0f7223 */ /* 0x000fc80000000003 */
[----:B------:R-:W-:-:S04]  /*0850*/  FFMA R10, R13, R15, R0 ;  /* 0x0000000f0d0a7223 */ /* 0x000fc80000000000 */
[----:B------:R-:W-:-:S05]  /*0860*/  FFMA R0, R12, R10, R15 ;  /* 0x0000000a0c007223 */ /* 0x000fca000000000f */
[----:B------:R-:W-:-:S04]  /*0870*/  SHF.R.U32.HI R3, RZ, 0x17, R0 ;  /* 0x00000017ff037819 */ /* 0x000fc80000011600 */
[----:B------:R-:W-:-:S04]  /*0880*/  LOP3.LUT R3, R3, 0xff, RZ, 0xc0, !PT ;  /* 0x000000ff03037812 */ /* 0x000fc800078ec0ff */
[----:B------:R-:W-:-:S05]  /*0890*/  IADD3 R11, PT, PT, R3, R9, RZ ;  /* 0x00000009030b7210 */ /* 0x000fca0007ffe0ff */
[----:B------:R-:W-:-:S05]  /*08a0*/  VIADD R3, R11, 0xffffffff ;  /* 0xffffffff0b037836 */ /* 0x000fca0000000000 */
[----:B------:R-:W-:-:S13]  /*08b0*/  ISETP.GE.U32.AND P0, PT, R3, 0xfe, PT ;  /* 0x000000fe0300780c */ /* 0x000fda0003f06070 */
[----:B------:R-:W-:Y:S05]  /*08c0*/  @!P0 BRA `(.L_x_12) ;  /* 0x0000000000808947 */ /* 0x000fea0003800000 */
[----:B------:R-:W-:-:S13]  /*08d0*/  ISETP.GT.AND P0, PT, R11, 0xfe, PT ;  /* 0x000000fe0b00780c */ /* 0x000fda0003f04270 */
[----:B------:R-:W-:Y:S05]  /*08e0*/  @P0 BRA `(.L_x_13) ;  /* 0x00000000006c0947 */ /* 0x000fea0003800000 */
[----:B------:R-:W-:-:S13]  /*08f0*/  ISETP.GE.AND P0, PT, R11, 0x1, PT ;  /* 0x000000010b00780c */ /* 0x000fda0003f06270 */
[----:B------:R-:W-:Y:S05]  /*0900*/  @P0 BRA `(.L_x_14) ;  /* 0x0000000000980947 */ /* 0x000fea0003800000 */
[----:B------:R-:W-:Y:S02]  /*0910*/  ISETP.GE.AND P0, PT, R11, -0x18, PT ;  /* 0xffffffe80b00780c */ /* 0x000fe40003f06270 */
[----:B------:R-:W-:-:S11]  /*0920*/  LOP3.LUT R0, R0, 0x80000000, RZ, 0xc0, !PT ;  /* 0x8000000000007812 */ /* 0x000fd600078ec0ff */
[----:B------:R-:W-:Y:S05]  /*0930*/  @!P0 BRA `(.L_x_14) ;  /* 0x00000000008c8947 */ /* 0x000fea0003800000 */
[CCC-:B------:R-:W-:Y:S01]  /*0940*/  FFMA.RZ R3, R12.reuse, R10.reuse, R15.reuse ;  /* 0x0000000a0c037223 */ /* 0x1c0fe2000000c00f */
[C---:B------:R-:W-:Y:S02]  /*0950*/  VIADD R9, R11.reuse, 0x20 ;  /* 0x000000200b097836 */ /* 0x040fe40000000000 */
[CCC-:B------:R-:W-:Y:S01]  /*0960*/  FFMA.RM R6, R12.reuse, R10.reuse, R15.reuse ;  /* 0x0000000a0c067223 */ /* 0x1c0fe2000000400f */
[----:B------:R-:W-:Y:S02]  /*0970*/  ISETP.NE.AND P3, PT, R11, RZ, PT ;  /* 0x000000ff0b00720c */ /* 0x000fe40003f65270 */
[----:B------:R-:W-:Y:S01]  /*0980*/  LOP3.LUT R8, R3, 0x7fffff, RZ, 0xc0, !PT ;  /* 0x007fffff03087812 */ /* 0x000fe200078ec0ff */
[----:B------:R-:W-:Y:S01]  /*0990*/  FFMA.RP R3, R12, R10, R15 ;  /* 0x0000000a0c037223 */ /* 0x000fe2000000800f */
[----:B------:R-:W-:Y:S01]  /*09a0*/  IMAD.MOV R10, RZ, RZ, -R11 ;  /* 0x000000ffff0a7224 */ /* 0x000fe200078e0a0b */
[----:B------:R-:W-:Y:S02]  /*09b0*/  ISETP.NE.AND P1, PT, R11, RZ, PT ;  /* 0x000000ff0b00720c */ /* 0x000fe40003f25270 */
[----:B------:R-:W-:-:S02]  /*09c0*/  LOP3.LUT R8, R8, 0x800000, RZ, 0xfc, !PT ;  /* 0x0080000008087812 */ /* 0x000fc400078efcff */
[----:B------:R-:W-:Y:S02]  /*09d0*/  FSETP.NEU.FTZ.AND P0, PT, R3, R6, PT ;  /* 0x000000060300720b */ /* 0x000fe40003f1d000 */
[----:B------:R-:W-:Y:S02]  /*09e0*/  SHF.L.U32 R9, R8, R9, RZ ;  /* 0x0000000908097219 */ /* 0x000fe400000006ff */
[----:B------:R-:W-:Y:S02]  /*09f0*/  SEL R3, R10, RZ, P3 ;  /* 0x000000ff0a037207 */ /* 0x000fe40001800000 */
[----:B------:R-:W-:Y:S02]  /*0a00*/  ISETP.NE.AND P1, PT, R9, RZ, P1 ;  /* 0x000000ff0900720c */ /* 0x000fe40000f25270 */
[----:B------:R-:W-:Y:S02]  /*0a10*/  SHF.R.U32.HI R3, RZ, R3, R8 ;  /* 0x00000003ff037219 */ /* 0x000fe40000011608 */
[----:B------:R-:W-:-:S02]  /*0a20*/  PLOP3.LUT P0, PT, P0, P1, PT, 0xf8, 0x8f ;  /* 0x00000000008f781c */ /* 0x000fc40000703f70 */
[----:B------:R-:W-:Y:S02]  /*0a30*/  SHF.R.U32.HI R9, RZ, 0x1, R3 ;  /* 0x00000001ff097819 */ /* 0x000fe40000011603 */
[----:B------:R-:W-:-:S04]  /*0a40*/  SEL R6, RZ, 0x1, !P0 ;  /* 0x00000001ff067807 */ /* 0x000fc80004000000 */
[----:B------:R-:W-:-:S04]  /*0a50*/  LOP3.LUT R6, R6, 0x1, R9, 0xf8, !PT ;  /* 0x0000000106067812 */ /* 0x000fc800078ef809 */
[----:B------:R-:W-:-:S05]  /*0a60*/  LOP3.LUT R6, R6, R3, RZ, 0xc0, !PT ;  /* 0x0000000306067212 */ /* 0x000fca00078ec0ff */
[----:B------:R-:W-:-:S05]  /*0a70*/  IMAD.IADD R9, R9, 0x1, R6 ;  /* 0x0000000109097824 */ /* 0x000fca00078e0206 */
[----:B------:R-:W-:Y:S01]  /*0a80*/  LOP3.LUT R0, R9, R0, RZ, 0xfc, !PT ;  /* 0x0000000009007212 */ /* 0x000fe200078efcff */
[----:B------:R-:W-:Y:S06]  /*0a90*/  BRA `(.L_x_14) ;  /* 0x0000000000347947 */ /* 0x000fec0003800000 */
.L_x_13:
[----:B------:R-:W-:-:S04]  /*0aa0*/  LOP3.LUT R0, R0, 0x80000000, RZ, 0xc0, !PT ;  /* 0x8000000000007812 */ /* 0x000fc800078ec0ff */
[----:B------:R-:W-:Y:S01]  /*0ab0*/  LOP3.LUT R0, R0, 0x7f800000, RZ, 0xfc, !PT ;  /* 0x7f80000000007812 */ /* 0x000fe200078efcff */
[----:B------:R-:W-:Y:S06]  /*0ac0*/  BRA `(.L_x_14) ;  /* 0x0000000000287947 */ /* 0x000fec0003800000 */
.L_x_12:
[----:B------:R-:W-:Y:S01]  /*0ad0*/  IMAD R0, R9, 0x800000, R0 ;  /* 0x0080000009007824 */ /* 0x000fe200078e0200 */
[----:B------:R-:W-:Y:S06]  /*0ae0*/  BRA `(.L_x_14) ;  /* 0x0000000000207947 */ /* 0x000fec0003800000 */
.L_x_11:
[----:B------:R-:W-:-:S04]  /*0af0*/  LOP3.LUT R0, R11, 0x80000000, R10, 0x48, !PT ;  /* 0x800000000b007812 */ /* 0x000fc800078e480a */
[----:B------:R-:W-:Y:S01]  /*0b00*/  LOP3.LUT R0, R0, 0x7f800000, RZ, 0xfc, !PT ;  /* 0x7f80000000007812 */ /* 0x000fe200078efcff */
[----:B------:R-:W-:Y:S06]  /*0b10*/  BRA `(.L_x_14) ;  /* 0x0000000000147947 */ /* 0x000fec0003800000 */
.L_x_10:
[----:B------:R-:W-:Y:S01]  /*0b20*/  LOP3.LUT R0, R11, 0x80000000, R10, 0x48, !PT ;  /* 0x800000000b007812 */ /* 0x000fe200078e480a */
[----:B------:R-:W-:Y:S06]  /*0b30*/  BRA `(.L_x_14) ;  /* 0x00000000000c7947 */ /* 0x000fec0003800000 */
.L_x_9:
[----:B------:R-:W0:Y:S01]  /*0b40*/  MUFU.RSQ R0, -QNAN ;  /* 0xffc0000000007908 */ /* 0x000e220000001400 */
[----:B------:R-:W-:Y:S05]  /*0b50*/  BRA `(.L_x_14) ;  /* 0x0000000000047947 */ /* 0x000fea0003800000 */
.L_x_8:
[----:B------:R-:W-:-:S07]  /*0b60*/  FADD.FTZ R0, R0, R3 ;  /* 0x0000000300007221 */ /* 0x000fce0000010000 */
.L_x_14:
[----:B------:R-:W-:-:S04]  /*0b70*/  IMAD.MOV.U32 R3, RZ, RZ, 0x0 ;  /* 0x00000000ff037424 */ /* 0x000fc800078e00ff */
[----:B0-----:R-:W-:Y:S05]  /*0b80*/  RET.REL.NODEC R2 `(rmsnorm_inplace_bf16) ;  /* 0xfffffff4021c7950 */ /* 0x001fea0003c3ffff */
.L_x_15:
[----:B------:R-:W-:-:S00]  /*0b90*/  BRA `(.L_x_15) ;  /* 0xfffffffc00fc7947 */ /* 0x000fc0000383ffff */
[----:B------:R-:W-:-:S00]  /*0ba0*/  NOP ;  /* 0x0000000000007918 */ /* 0x000fc00000000000 */
        /* <DEDUP_REMOVED lines=13> */
.L_x_96:


//--------------------- .text.rmsnorm_bf16        --------------------------
	.section	.text.rmsnorm_bf16,"ax",@progbits
	.align	128
        .global         rmsnorm_bf16
        .type           rmsnorm_bf16,@function
        .size           rmsnorm_bf16,(.L_x_97 - rmsnorm_bf16)
        .other          rmsnorm_bf16,@"STO_CUDA_ENTRY STV_DEFAULT"
rmsnorm_bf16:
.text.rmsnorm_bf16:
        /* <DEDUP_REMOVED lines=15> */
.L_x_18:
[----:B------:R-:W-:-:S06]  /*00f0*/  IMAD.WIDE R8, R3, 0x2, R4 ;  /* 0x0000000203087825 */ /* 0x000fcc00078e0204 */
[----:B------:R-:W2:Y:S01]  /*0100*/  LDG.E.U16.CONSTANT R8, desc[UR6][R8.64] ;  /* 0x0000000608087981 */ /* 0x000ea2000c1e9500 */
[----:B0-----:R-:W-:-:S05]  /*0110*/  IMAD.IADD R3, R6, 0x1, R3 ;  /* 0x0000000106037824 */ /* 0x001fca00078e0203 */
[----:B------:R-:W-:Y:S01]  /*0120*/  ISETP.GE.AND P0, PT, R3, R10, PT ;  /* 0x0000000a0300720c */ /* 0x000fe20003f06270 */
[----:B--2---:R-:W-:-:S04]  /*0130*/  IMAD.U32 R11, R8, 0x10000, RZ ;  /* 0x00010000080b7824 */ /* 0x004fc800078e00ff */
[----:B------:R-:W-:-:S08]  /*0140*/  FFMA R0, R11, R11, R0 ;  /* 0x0000000b0b007223 */ /* 0x000fd00000000000 */
[----:B------:R-:W-:Y:S05]  /*0150*/  @!P0 BRA `(.L_x_18) ;  /* 0xfffffffc00e48947 */ /* 0x000fea000383ffff */
.L_x_17:
[----:B------:R-:W-:Y:S05]  /*0160*/  BSYNC.RECONVERGENT B0 ;  /* 0x0000000000007941 */ /* 0x000fea0003800200 */
.L_x_16:
        /* <DEDUP_REMOVED lines=10> */
.L_x_20:
        /* <DEDUP_REMOVED lines=11> */
.L_x_19:
        /* <DEDUP_REMOVED lines=16> */
[----:B------:R-:W-:Y:S05]  /*03c0*/  CALL.REL.NOINC `($__internal_1_$__cuda_sm3x_div_rn_noftz_f32_slowpath) ;  /* 0x0000000000787944 */ /* 0x000fea0003c00000 */
[----:B------:R-:W-:-:S07]  /*03d0*/  IMAD.MOV.U32 R6, RZ, RZ, R0 ;  /* 0x000000ffff067224 */ /* 0x000fce00078e0000 */
.L_x_21:
[----:B------:R-:W0:Y:S02]  /*03e0*/  LDCU UR4, c[0x0][0x39c] ;  /* 0x00007380ff0477ac */ /* 0x000e240008000800 */
[----:B0-----:R-:W-:Y:S01]  /*03f0*/  FADD R6, R6, UR4 ;  /* 0x0000000406067e21 */ /* 0x001fe20008000000 */
[----:B------:R-:W-:Y:S06]  /*0400*/  @P2 EXIT ;  /* 0x000000000000294d */ /* 0x000fec0003800000 */
[C---:B------:R-:W-:Y:S01]  /*0410*/  FSETP.GEU.AND P0, PT, |R6|.reuse, 1.175494350822287508e-38, PT ;  /* 0x008000000600780b */ /* 0x040fe20003f0e200 */
[----:B------:R-:W0:Y:S01]  /*0420*/  LDC.64 R8, c[0x0][0x390] ;  /* 0x0000e400ff087b82 */ /* 0x000e220000000a00 */
[----:B------:R-:W1:Y:S01]  /*0430*/  LDCU UR9, c[0x0][0x398] ;  /* 0x00007300ff0977ac */ /* 0x000e620008000800 */
[----:B------:R-:W2:Y:S10]  /*0440*/  LDCU.64 UR4, c[0x0][0x380] ;  /* 0x00007000ff0477ac */ /* 0x000eb40008000a00 */
[----:B------:R-:W-:-:S04]  /*0450*/  @!P0 FMUL R6, R6, 16777216 ;  /* 0x4b80000006068820 */ /* 0x000fc80000400000 */
[----:B------:R-:W3:Y:S02]  /*0460*/  MUFU.RSQ R0, R6 ;  /* 0x0000000600007308 */ /* 0x000ee40000001400 */
[----:B-123--:R-:W-:-:S07]  /*0470*/  @!P0 FMUL R0, R0, 4096 ;  /* 0x4580000000008820 */ /* 0x00efce0000400000 */
.L_x_22:
[----:B------:R-:W-:-:S04]  /*0480*/  IMAD.WIDE R10, R7, 0x2, R4 ;  /* 0x00000002070a7825 */ /* 0x000fc800078e0204 */
[C---:B0-----:R-:W-:Y:S02]  /*0490*/  IMAD.WIDE R12, R7.reuse, 0x2, R8 ;  /* 0x00000002070c7825 */ /* 0x041fe400078e0208 */
[----:B------:R-:W2:Y:S04]  /*04a0*/  LDG.E.U16.CONSTANT R10, desc[UR6][R10.64] ;  /* 0x000000060a0a7981 */ /* 0x000ea8000c1e9500 */
[----:B------:R-:W3:Y:S01]  /*04b0*/  LDG.E.U16.CONSTANT R12, desc[UR6][R12.64] ;  /* 0x000000060c0c7981 */ /* 0x000ee2000c1e9500 */
[----:B-1----:R-:W-:Y:S02]  /*04c0*/  SHF.R.S32.HI R15, RZ, 0x1f, R7 ;  /* 0x0000001fff0f7819 */ /* 0x002fe40000011407 */
[----:B------:R-:W-:Y:S01]  /*04d0*/  IADD3 R16, P0, PT, R2, R7, RZ ;  /* 0x0000000702107210 */ /* 0x000fe20007f1e0ff */
[----:B------:R-:W-:-:S03]  /*04e0*/  VIADD R7, R7, UR8 ;  /* 0x0000000807077c36 */ /* 0x000fc60008000000 */
[----:B------:R-:W-:Y:S02]  /*04f0*/  LEA.HI.X.SX32 R15, R2, R15, 0x1, P0 ;  /* 0x0000000f020f7211 */ /* 0x000fe400000f0eff */
[----:B------:R-:W-:-:S04]  /*0500*/  LEA R14, P0, R16, UR4, 0x1 ;  /* 0x00000004100e7c11 */ /* 0x000fc8000f8008ff */
[----:B------:R-:W-:Y:S02]  /*0510*/  LEA.HI.X R15, R16, UR5, R15, 0x1, P0 ;  /* 0x00000005100f7c11 */ /* 0x000fe400080f0c0f */
[----:B------:R-:W-:Y:S01]  /*0520*/  ISETP.GE.AND P0, PT, R7, UR9, PT ;  /* 0x0000000907007c0c */ /* 0x000fe2000bf06270 */
[----:B--2---:R-:W-:Y:S02]  /*0530*/  IMAD.U32 R3, R10, 0x10000, RZ ;  /* 0x000100000a037824 */ /* 0x004fe400078e00ff */
[----:B---3--:R-:W-:Y:S02]  /*0540*/  IMAD.U32 R6, R12, 0x10000, RZ ;  /* 0x000100000c067824 */ /* 0x008fe400078e00ff */
[----:B------:R-:W-:-:S04]  /*0550*/  FMUL R3, R0, R3 ;  /* 0x0000000300037220 */ /* 0x000fc80000400000 */
[----:B------:R-:W-:-:S05]  /*0560*/  FMUL R3, R3, R6 ;  /* 0x0000000603037220 */ /* 0x000fca0000400000 */
[----:B------:R-:W-:-:S05]  /*0570*/  F2FP.BF16.F32.PACK_AB R3, RZ, R3 ;  /* 0x00000003ff03723e */ /* 0x000fca00000010ff */
[----:B------:R1:W-:Y:S01]  /*0580*/  STG.E.U16 desc[UR6][R14.64], R3 ;  /* 0x000000030e007986 */ /* 0x0003e2000c101506 */
[----:B------:R-:W-:Y:S05]  /*0590*/  @!P0 BRA `(.L_x_22) ;  /* 0xfffffffc00b88947 */ /* 0x000fea000383ffff */
[----:B------:R-:W-:Y:S05]  /*05a0*/  EXIT ;  /* 0x000000000000794d */ /* 0x000fea0003800000 */
        .weak           $__internal_1_$__cuda_sm3x_div_rn_noftz_f32_slowpath
        .type           $__internal_1_$__cuda_sm3x_div_rn_noftz_f32_slowpath,@function
        .size           $__internal_1_$__cuda_sm3x_div_rn_noftz_f32_slowpath,(.L_x_97 - $__internal_1_$__cuda_sm3x_div_rn_noftz_f32_slowpath)
$__internal_1_$__cuda_sm3x_div_rn_noftz_f32_slowpath:
[--C-:B------:R-:W-:Y:S01]  /*05b0*/  SHF.R.U32.HI R9, RZ, 0x17, R3.reuse ;  /* 0x00000017ff097819 */ /* 0x100fe20000011603 */
[--C-:B------:R-:W-:Y:S01]  /*05c0*/  IMAD.MOV.U32 R11, RZ, RZ, R0.reuse ;  /* 0x000000ffff0b7224 */ /* 0x100fe200078e0000 */
[----:B------:R-:W-:Y:S01]  /*05d0*/  SHF.R.U32.HI R8, RZ, 0x17, R0 ;  /* 0x00000017ff087819 */ /* 0x000fe20000011600 */
[----:B------:R-:W-:Y:S01]  /*05e0*/  IMAD.MOV.U32 R12, RZ, RZ, R3 ;  /* 0x000000ffff0c7224 */ /* 0x000fe200078e0003 */
[----:B------:R-:W-:Y:S02]  /*05f0*/  LOP3.LUT R9, R9, 0xff, RZ, 0xc0, !PT ;  /* 0x000000ff09097812 */ /* 0x000fe400078ec0ff */
[----:B------:R-:W-:-:S03]  /*0600*/  LOP3.LUT R10, R8, 0xff, RZ, 0xc0, !PT ;  /* 0x000000ff080a7812 */ /* 0x000fc600078ec0ff */
        /* <DEDUP_REMOVED lines=29> */
.L_x_23:
        /* <DEDUP_REMOVED lines=16> */
[----:B------:R-:W-:-:S05]  /*08e0*/  LOP3.LUT R3, R3, 0xff, RZ, 0xc0, !PT ;  /* 0x000000ff03037812 */ /* 0x000fca00078ec0ff */
[----:B------:R-:W-:-:S04]  /*08f0*/  IMAD.IADD R13, R3, 0x1, R9 ;  /* 0x00000001030d7824 */ /* 0x000fc800078e0209 */
        /* <DEDUP_REMOVED lines=32> */
.L_x_29:
[----:B------:R-:W-:-:S04]  /*0b00*/  LOP3.LUT R0, R0, 0x80000000, RZ, 0xc0, !PT ;  /* 0x8000000000007812 */ /* 0x000fc800078ec0ff */
[----:B------:R-:W-:Y:S01]  /*0b10*/  LOP3.LUT R0, R0, 0x7f800000, RZ, 0xfc, !PT ;  /* 0x7f80000000007812 */ /* 0x000fe200078efcff */
[----:B------:R-:W-:Y:S06]  /*0b20*/  BRA `(.L_x_30) ;  /* 0x0000000000287947 */ /* 0x000fec0003800000 */
.L_x_28:
[----:B------:R-:W-:Y:S01]  /*0b30*/  IMAD R0, R9, 0x800000, R0 ;  /* 0x0080000009007824 */ /* 0x000fe200078e0200 */
[----:B------:R-:W-:Y:S06]  /*0b40*/  BRA `(.L_x_30) ;  /* 0x0000000000207947 */ /* 0x000fec0003800000 */
.L_x_27:
[----:B------:R-:W-:-:S04]  /*0b50*/  LOP3.LUT R0, R12, 0x80000000, R11, 0x48, !PT ;  /* 0x800000000c007812 */ /* 0x000fc800078e480b */
[----:B------:R-:W-:Y:S01]  /*0b60*/  LOP3.LUT R0, R0, 0x7f800000, RZ, 0xfc, !PT ;  /* 0x7f80000000007812 */ /* 0x000fe200078efcff */
[----:B------:R-:W-:Y:S06]  /*0b70*/  BRA `(.L_x_30) ;  /* 0x0000000000147947 */ /* 0x000fec0003800000 */
.L_x_26:
[----:B------:R-:W-:Y:S01]  /*0b80*/  LOP3.LUT R0, R12, 0x80000000, R11, 0x48, !PT ;  /* 0x800000000c007812 */ /* 0x000fe200078e480b */
[----:B------:R-:W-:Y:S06]  /*0b90*/  BRA `(.L_x_30) ;  /* 0x00000000000c7947 */ /* 0x000fec0003800000 */
.L_x_25:
[----:B------:R-:W0:Y:S01]  /*0ba0*/  MUFU.RSQ R0, -QNAN ;  /* 0xffc0000000007908 */ /* 0x000e220000001400 */
[----:B------:R-:W-:Y:S05]  /*0bb0*/  BRA `(.L_x_30) ;  /* 0x0000000000047947 */ /* 0x000fea0003800000 */
.L_x_24:
[----:B------:R-:W-:-:S07]  /*0bc0*/  FADD.FTZ R0, R0, R3 ;  /* 0x0000000300007221 */ /* 0x000fce0000010000 */
.L_x_30:
[----:B------:R-:W-:Y:S02]  /*0bd0*/  IMAD.MOV.U32 R8, RZ, RZ, R6 ;  /* 0x000000ffff087224 */ /* 0x000fe400078e0006 */
[----:B------:R-:W-:-:S04]  /*0be0*/  IMAD.MOV.U32 R9, RZ, RZ, 0x0 ;  /* 0x00000000ff097424 */ /* 0x000fc800078e00ff */
[----:B0-----:R-:W-:Y:S05]  /*0bf0*/  RET.REL.NODEC R8 `(rmsnorm_bf16) ;  /* 0xfffffff408007950 */ /* 0x001fea0003c3ffff */
.L_x_31:
        /* <DEDUP_REMOVED lines=16> */
.L_x_97:


//--------------------- .text.rmsnorm_inplace_f16 --------------------------
	.section	.text.rmsnorm_inplace_f16,"ax",@progbits
	.align	128
        .global         rmsnorm_inplace_f16
        .type           rmsnorm_inplace_f16,@function
        .size           rmsnorm_inplace_f16,(.L_x_98 - rmsnorm_inplace_f16)
        .other          rmsnorm_inplace_f16,@"STO_CUDA_ENTRY STV_DEFAULT"
rmsnorm_inplace_f16:
.text.rmsnorm_inplace_f16:
        /* <DEDUP_REMOVED lines=15> */
.L_x_34:
[----:B------:R-:W-:-:S06]  /*00f0*/  IMAD.WIDE R2, R9, 0x2, R4 ;  /* 0x0000000209027825 */ /* 0x000fcc00078e0204 */
[----:B------:R-:W2:Y:S01]  /*0100*/  LDG.E.U16 R2, desc[UR6][R2.64] ;  /* 0x0000000602027981 */ /* 0x000ea2000c1e1500 */
[----:B0-----:R-:W-:-:S05]  /*0110*/  IMAD.IADD R9, R6, 0x1, R9 ;  /* 0x0000000106097824 */ /* 0x001fca00078e0209 */
[----:B------:R-:W-:Y:S01]  /*0120*/  ISETP.GE.AND P0, PT, R9, R8, PT ;  /* 0x000000080900720c */ /* 0x000fe20003f06270 */
[----:B--2---:R-:W-:-:S05]  /*0130*/  HADD2.F32 R11, -RZ, R2.H0_H0 ;  /* 0x20000002ff0b7230 */ /* 0x004fca0000004100 */
[----:B------:R-:W-:-:S07]  /*0140*/  FFMA R0, R11, R11, R0 ;  /* 0x0000000b0b007223 */ /* 0x000fce0000000000 */
[----:B------:R-:W-:Y:S05]  /*0150*/  @!P0 BRA `(.L_x_34) ;  /* 0xfffffffc00e48947 */ /* 0x000fea000383ffff */
.L_x_33:
[----:B------:R-:W-:Y:S05]  /*0160*/  BSYNC.RECONVERGENT B0 ;  /* 0x0000000000007941 */ /* 0x000fea0003800200 */
.L_x_32:
        /* <DEDUP_REMOVED lines=10> */
.L_x_36:
        /* <DEDUP_REMOVED lines=11> */
.L_x_35:
        /* <DEDUP_REMOVED lines=16> */
[----:B------:R-:W-:Y:S05]  /*03c0*/  CALL.REL.NOINC `($__internal_2_$__cuda_sm3x_div_rn_noftz_f32_slowpath) ;  /* 0x0000000000607944 */ /* 0x000fea0003c00000 */
[----:B------:R-:W-:-:S07]  /*03d0*/  IMAD.MOV.U32 R2, RZ, RZ, R0 ;  /* 0x000000ffff027224 */ /* 0x000fce00078e0000 */
.L_x_37:
        /* <DEDUP_REMOVED lines=9> */
.L_x_38:
[----:B-1----:R-:W-:-:S04]  /*0470*/  IMAD.WIDE R8, R7, 0x2, R4 ;  /* 0x0000000207087825 */ /* 0x002fc800078e0204 */
[C---:B0-----:R-:W-:Y:S01]  /*0480*/  IMAD.WIDE R10, R7.reuse, 0x2, R2 ;  /* 0x00000002070a7825 */ /* 0x041fe200078e0202 */
[----:B------:R-:W2:Y:S05]  /*0490*/  LDG.E.U16 R0, desc[UR6][R8.64] ;  /* 0x0000000608007981 */ /* 0x000eaa000c1e1500 */
[----:B------:R-:W3:Y:S01]  /*04a0*/  LDG.E.U16.CONSTANT R10, desc[UR6][R10.64] ;  /* 0x000000060a0a7981 */ /* 0x000ee2000c1e9500 */
[----:B------:R-:W-:-:S05]  /*04b0*/  VIADD R7, R7, UR8 ;  /* 0x0000000807077c36 */ /* 0x000fca0008000000 */
[----:B------:R-:W-:Y:S01]  /*04c0*/  ISETP.GE.AND P0, PT, R7, UR4, PT ;  /* 0x0000000407007c0c */ /* 0x000fe2000bf06270 */
[----:B--2---:R-:W-:Y:S02]  /*04d0*/  HADD2.F32 R13, -RZ, R0.H0_H0 ;  /* 0x20000000ff0d7230 */ /* 0x004fe40000004100 */
[----:B---3--:R-:W-:-:S03]  /*04e0*/  HADD2.F32 R0, -RZ, R10.H0_H0 ;  /* 0x2000000aff007230 */ /* 0x008fc60000004100 */
[----:B------:R-:W-:-:S04]  /*04f0*/  FMUL R13, R6, R13 ;  /* 0x0000000d060d7220 */ /* 0x000fc80000400000 */
[----:B------:R-:W-:-:S05]  /*0500*/  FMUL R0, R13, R0 ;  /* 0x000000000d007220 */ /* 0x000fca0000400000 */
[----:B------:R-:W-:-:S05]  /*0510*/  F2FP.F16.F32.PACK_AB R0, RZ, R0 ;  /* 0x00000000ff00723e */ /* 0x000fca00000000ff */
[----:B------:R1:W-:Y:S01]  /*0520*/  STG.E.U16 desc[UR6][R8.64], R0 ;  /* 0x0000000008007986 */ /* 0x0003e2000c101506 */
[----:B------:R-:W-:Y:S05]  /*0530*/  @!P0 BRA `(.L_x_38) ;  /* 0xfffffffc00cc8947 */ /* 0x000fea000383ffff */
[----:B------:R-:W-:Y:S05]  /*0540*/  EXIT ;  /* 0x000000000000794d */ /* 0x000fea0003800000 */
        .weak           $__internal_2_$__cuda_sm3x_div_rn_noftz_f32_slowpath
        .type           $__internal_2_$__cuda_sm3x_div_rn_noftz_f32_slowpath,@function
        .size           $__internal_2_$__cuda_sm3x_div_rn_noftz_f32_slowpath,(.L_x_98 - $__internal_2_$__cuda_sm3x_div_rn_noftz_f32_slowpath)
$__internal_2_$__cuda_sm3x_div_rn_noftz_f32_slowpath:
        /* <DEDUP_REMOVED lines=10> */
[----:B------:R-:W-:Y:S01]  /*05f0*/  @!P0 MOV R6, RZ ;  /* 0x000000ff00068202 */ /* 0x000fe20000000f00 */
        /* <DEDUP_REMOVED lines=24> */
.L_x_39:
        /* <DEDUP_REMOVED lines=17> */
[----:B------:R-:W-:-:S05]  /*0890*/  IMAD.IADD R11, R3, 0x1, R9 ;  /* 0x00000001030b7824 */ /* 0x000fca00078e0209 */
[----:B------:R-:W-:-:S04]  /*08a0*/  IADD3 R3, PT, PT, R11, -0x1, RZ ;  /* 0xffffffff0b037810 */ /* 0x000fc80007ffe0ff */
        /* <DEDUP_REMOVED lines=31> */
.L_x_45:
[----:B------:R-:W-:-:S04]  /*0aa0*/  LOP3.LUT R0, R0, 0x80000000, RZ, 0xc0, !PT ;  /* 0x8000000000007812 */ /* 0x000fc800078ec0ff */
[----:B------:R-:W-:Y:S01]  /*0ab0*/  LOP3.LUT R0, R0, 0x7f800000, RZ, 0xfc, !PT ;  /* 0x7f80000000007812 */ /* 0x000fe200078efcff */
[----:B------:R-:W-:Y:S06]  /*0ac0*/  BRA `(.L_x_46) ;  /* 0x0000000000287947 */ /* 0x000fec0003800000 */
.L_x_44:
[----:B------:R-:W-:Y:S01]  /*0ad0*/  IMAD R0, R9, 0x800000, R0 ;  /* 0x0080000009007824 */ /* 0x000fe200078e0200 */
[----:B------:R-:W-:Y:S06]  /*0ae0*/  BRA `(.L_x_46) ;  /* 0x0000000000207947 */ /* 0x000fec0003800000 */
.L_x_43:
[----:B------:R-:W-:-:S04]  /*0af0*/  LOP3.LUT R0, R11, 0x80000000, R10, 0x48, !PT ;  /* 0x800000000b007812 */ /* 0x000fc800078e480a */
[----:B------:R-:W-:Y:S01]  /*0b00*/  LOP3.LUT R0, R0, 0x7f800000, RZ, 0xfc, !PT ;  /* 0x7f80000000007812 */ /* 0x000fe200078efcff */
[----:B------:R-:W-:Y:S06]  /*0b10*/  BRA `(.L_x_46) ;  /* 0x0000000000147947 */ /* 0x000fec0003800000 */
.L_x_42:
[----:B------:R-:W-:Y:S01]  /*0b20*/  LOP3.LUT R0, R11, 0x80000000, R10, 0x48, !PT ;  /* 0x800000000b007812 */ /* 0x000fe200078e480a */
[----:B------:R-:W-:Y:S06]  /*0b30*/  BRA `(.L_x_46) ;  /* 0x00000000000c7947 */ /* 0x000fec0003800000 */
.L_x_41:
[----:B------:R-:W0:Y:S01]  /*0b40*/  MUFU.RSQ R0, -QNAN ;  /* 0xffc0000000007908 */ /* 0x000e220000001400 */
[----:B------:R-:W-:Y:S05]  /*0b50*/  BRA `(.L_x_46) ;  /* 0x0000000000047947 */ /* 0x000fea0003800000 */
.L_x_40:
[----:B------:R-:W-:-:S07]  /*0b60*/  FADD.FTZ R0, R0, R3 ;  /* 0x0000000300007221 */ /* 0x000fce0000010000 */
.L_x_46:
[----:B------:R-:W-:-:S04]  /*0b70*/  IMAD.MOV.U32 R3, RZ, RZ, 0x0 ;  /* 0x00000000ff037424 */ /* 0x000fc800078e00ff */
[----:B0-----:R-:W-:Y:S05]  /*0b80*/  RET.REL.NODEC R2 `(rmsnorm_inplace_f16) ;  /* 0xfffffff4021c7950 */ /* 0x001fea0003c3ffff */
.L_x_47:
        /* <DEDUP_REMOVED lines=15> */
.L_x_98:


//--------------------- .text.rmsnorm_f16         --------------------------
	.section	.text.rmsnorm_f16,"ax",@progbits
	.align	128
        .global         rmsnorm_f16
        .type           rmsnorm_f16,@function
        .size           rmsnorm_f16,(.L_x_99 - rmsnorm_f16)
        .other          rmsnorm_f16,@"STO_CUDA_ENTRY STV_DEFAULT"
rmsnorm_f16:
.text.rmsnorm_f16:
        /* <DEDUP_REMOVED lines=15> */
.L_x_50:
[----:B------:R-:W-:-:S06]  /*00f0*/  IMAD.WIDE R8, R3, 0x2, R4 ;  /* 0x0000000203087825 */ /* 0x000fcc00078e0204 */
[----:B------:R-:W2:Y:S01]  /*0100*/  LDG.E.U16.CONSTANT R8, desc[UR6][R8.64] ;  /* 0x0000000608087981 */ /* 0x000ea2000c1e9500 */
[----:B0-----:R-:W-:-:S05]  /*0110*/  IMAD.IADD R3, R6, 0x1, R3 ;  /* 0x0000000106037824 */ /* 0x001fca00078e0203 */
[----:B------:R-:W-:Y:S01]  /*0120*/  ISETP.GE.AND P0, PT, R3, R10, PT ;  /* 0x0000000a0300720c */ /* 0x000fe20003f06270 */
[----:B--2---:R-:W-:-:S05]  /*0130*/  HADD2.F32 R11, -RZ, R8.H0_H0 ;  /* 0x20000008ff0b7230 */ /* 0x004fca0000004100 */
[----:B------:R-:W-:-:S07]  /*0140*/  FFMA R0, R11, R11, R0 ;  /* 0x0000000b0b007223 */ /* 0x000fce0000000000 */
[----:B------:R-:W-:Y:S05]  /*0150*/  @!P0 BRA `(.L_x_50) ;  /* 0xfffffffc00e48947 */ /* 0x000fea000383ffff */
.L_x_49:
[----:B------:R-:W-:Y:S05]  /*0160*/  BSYNC.RECONVERGENT B0 ;  /* 0x0000000000007941 */ /* 0x000fea0003800200 */
.L_x_48:
        /* <DEDUP_REMOVED lines=10> */
.L_x_52:
        /* <DEDUP_REMOVED lines=11> */
.L_x_51:
        /* <DEDUP_REMOVED lines=16> */
[----:B------:R-:W-:Y:S05]  /*03c0*/  CALL.REL.NOINC `($__internal_3_$__cuda_sm3x_div_rn_noftz_f32_slowpath) ;  /* 0x0000000000787944 */ /* 0x000fea0003c00000 */
[----:B------:R-:W-:-:S07]  /*03d0*/  IMAD.MOV.U32 R6, RZ, RZ, R0 ;  /* 0x000000ffff067224 */ /* 0x000fce00078e0000 */
.L_x_53:
        /* <DEDUP_REMOVED lines=10> */
.L_x_54:
        /* <DEDUP_REMOVED lines=19> */
        .weak           $__internal_3_$__cuda_sm3x_div_rn_noftz_f32_slowpath
        .type           $__internal_3_$__cuda_sm3x_div_rn_noftz_f32_slowpath,@function
        .size           $__internal_3_$__cuda_sm3x_div_rn_noftz_f32_slowpath,(.L_x_99 - $__internal_3_$__cuda_sm3x_div_rn_noftz_f32_slowpath)
$__internal_3_$__cuda_sm3x_div_rn_noftz_f32_slowpath:
        /* <DEDUP_REMOVED lines=35> */
.L_x_55:
        /* <DEDUP_REMOVED lines=50> */
.L_x_61:
[----:B------:R-:W-:-:S04]  /*0b00*/  LOP3.LUT R0, R0, 0x80000000, RZ, 0xc0, !PT ;  /* 0x8000000000007812 */ /* 0x000fc800078ec0ff */
[----:B------:R-:W-:Y:S01]  /*0b10*/  LOP3.LUT R0, R0, 0x7f800000, RZ, 0xfc, !PT ;  /* 0x7f80000000007812 */ /* 0x000fe200078efcff */
[----:B------:R-:W-:Y:S06]  /*0b20*/  BRA `(.L_x_62) ;  /* 0x0000000000287947 */ /* 0x000fec0003800000 */
.L_x_60:
[----:B------:R-:W-:Y:S01]  /*0b30*/  IMAD R0, R9, 0x800000, R0 ;  /* 0x0080000009007824 */ /* 0x000fe200078e0200 */
[----:B------:R-:W-:Y:S06]  /*0b40*/  BRA `(.L_x_62) ;  /* 0x0000000000207947 */ /* 0x000fec0003800000 */
.L_x_59:
[----:B------:R-:W-:-:S04]  /*0b50*/  LOP3.LUT R0, R12, 0x80000000, R11, 0x48, !PT ;  /* 0x800000000c007812 */ /* 0x000fc800078e480b */
[----:B------:R-:W-:Y:S01]  /*0b60*/  LOP3.LUT R0, R0, 0x7f800000, RZ, 0xfc, !PT ;  /* 0x7f80000000007812 */ /* 0x000fe200078efcff */
[----:B------:R-:W-:Y:S06]  /*0b70*/  BRA `(.L_x_62) ;  /* 0x0000000000147947 */ /* 0x000fec0003800000 */
.L_x_58:
[----:B------:R-:W-:Y:S01]  /*0b80*/  LOP3.LUT R0, R12, 0x80000000, R11, 0x48, !PT ;  /* 0x800000000c007812 */ /* 0x000fe200078e480b */
[----:B------:R-:W-:Y:S06]  /*0b90*/  BRA `(.L_x_62) ;  /* 0x00000000000c7947 */ /* 0x000fec0003800000 */
.L_x_57:
[----:B------:R-:W0:Y:S01]  /*0ba0*/  MUFU.RSQ R0, -QNAN ;  /* 0xffc0000000007908 */ /* 0x000e220000001400 */
[----:B------:R-:W-:Y:S05]  /*0bb0*/  BRA `(.L_x_62) ;  /* 0x0000000000047947 */ /* 0x000fea0003800000 */
.L_x_56:
[----:B------:R-:W-:-:S07]  /*0bc0*/  FADD.FTZ R0, R0, R3 ;  /* 0x0000000300007221 */ /* 0x000fce0000010000 */
.L_x_62:
[----:B------:R-:W-:Y:S02]  /*0bd0*/  IMAD.MOV.U32 R8, RZ, RZ, R6 ;  /* 0x000000ffff087224 */ /* 0x000fe400078e0006 */
[----:B------:R-:W-:-:S04]  /*0be0*/  IMAD.MOV.U32 R9, RZ, RZ, 0x0 ;  /* 0x00000000ff097424 */ /* 0x000fc800078e00ff */
[----:B0-----:R-:W-:Y:S05]  /*0bf0*/  RET.REL.NODEC R8 `(rmsnorm_f16) ;  /* 0xfffffff408007950 */ /* 0x001fea0003c3ffff */
.L_x_63:
        /* <DEDUP_REMOVED lines=16> */
.L_x_99:


//--------------------- .text.rmsnorm_inplace_f32 --------------------------
	.section	.text.rmsnorm_inplace_f32,"ax",@progbits
	.align	128
        .global         rmsnorm_inplace_f32
        .type           rmsnorm_inplace_f32,@function
        .size           rmsnorm_inplace_f32,(.L_x_100 - rmsnorm_inplace_f32)
        .other          rmsnorm_inplace_f32,@"STO_CUDA_ENTRY STV_DEFAULT"
rmsnorm_inplace_f32:
.text.rmsnorm_inplace_f32:
        /* <DEDUP_REMOVED lines=15> */
.L_x_66:
[----:B------:R-:W-:-:S06]  /*00f0*/  IMAD.WIDE R2, R9, 0x4, R4 ;  /* 0x0000000409027825 */ /* 0x000fcc00078e0204 */
[----:B------:R-:W2:Y:S01]  /*0100*/  LDG.E R3, desc[UR6][R2.64] ;  /* 0x0000000602037981 */ /* 0x000ea2000c1e1900 */
[----:B0-----:R-:W-:-:S05]  /*0110*/  IMAD.IADD R9, R6, 0x1, R9 ;  /* 0x0000000106097824 */ /* 0x001fca00078e0209 */
[----:B------:R-:W-:Y:S01]  /*0120*/  ISETP.GE.AND P0, PT, R9, R8, PT ;  /* 0x000000080900720c */ /* 0x000fe20003f06270 */
[----:B--2---:R-:W-:-:S12]  /*0130*/  FFMA R0, R3, R3, R0 ;  /* 0x0000000303007223 */ /* 0x004fd80000000000 */
[----:B------:R-:W-:Y:S05]  /*0140*/  @!P0 BRA `(.L_x_66) ;  /* 0xfffffffc00e88947 */ /* 0x000fea000383ffff */
.L_x_65:
[----:B------:R-:W-:Y:S05]  /*0150*/  BSYNC.RECONVERGENT B0 ;  /* 0x0000000000007941 */ /* 0x000fea0003800200 */
.L_x_64:
        /* <DEDUP_REMOVED lines=10> */
.L_x_68:
        /* <DEDUP_REMOVED lines=11> */
.L_x_67:
        /* <DEDUP_REMOVED lines=16> */
[----:B------:R-:W-:Y:S05]  /*03b0*/  CALL.REL.NOINC `($__internal_4_$__cuda_sm3x_div_rn_noftz_f32_slowpath) ;  /* 0x0000000000547944 */ /* 0x000fea0003c00000 */
[----:B------:R-:W-:-:S07]  /*03c0*/  IMAD.MOV.U32 R2, RZ, RZ, R0 ;  /* 0x000000ffff027224 */ /* 0x000fce00078e0000 */
.L_x_69:
        /* <DEDUP_REMOVED lines=9> */
.L_x_70:
[----:B-1----:R-:W-:-:S04]  /*0460*/  IMAD.WIDE R2, R7, 0x4, R4 ;  /* 0x0000000407027825 */ /* 0x002fc800078e0204 */
[C---:B0-----:R-:W-:Y:S01]  /*0470*/  IMAD.WIDE R8, R7.reuse, 0x4, R10 ;  /* 0x0000000407087825 */ /* 0x041fe200078e020a */
[----:B------:R-:W2:Y:S05]  /*0480*/  LDG.E R13, desc[UR6][R2.64] ;  /* 0x00000006020d7981 */ /* 0x000eaa000c1e1900 */
[----:B------:R-:W3:Y:S01]  /*0490*/  LDG.E.CONSTANT R8, desc[UR6][R8.64] ;  /* 0x0000000608087981 */ /* 0x000ee2000c1e9900 */
[----:B------:R-:W-:-:S05]  /*04a0*/  VIADD R7, R7, UR8 ;  /* 0x0000000807077c36 */ /* 0x000fca0008000000 */
[----:B------:R-:W-:Y:S01]  /*04b0*/  ISETP.GE.AND P0, PT, R7, UR4, PT ;  /* 0x0000000407007c0c */ /* 0x000fe2000bf06270 */
[----:B--2---:R-:W-:-:S04]  /*04c0*/  FMUL R13, R0, R13 ;  /* 0x0000000d000d7220 */ /* 0x004fc80000400000 */
[----:B---3--:R-:W-:-:S05]  /*04d0*/  FMUL R13, R13, R8 ;  /* 0x000000080d0d7220 */ /* 0x008fca0000400000 */
[----:B------:R1:W-:Y:S03]  /*04e0*/  STG.E desc[UR6][R2.64], R13 ;  /* 0x0000000d02007986 */ /* 0x0003e6000c101906 */
[----:B------:R-:W-:Y:S05]  /*04f0*/  @!P0 BRA `(.L_x_70) ;  /* 0xfffffffc00d88947 */ /* 0x000fea000383ffff */
[----:B------:R-:W-:Y:S05]  /*0500*/  EXIT ;  /* 0x000000000000794d */ /* 0x000fea0003800000 */
        .weak           $__internal_4_$__cuda_sm3x_div_rn_noftz_f32_slowpath
        .type           $__internal_4_$__cuda_sm3x_div_rn_noftz_f32_slowpath,@function
        .size           $__internal_4_$__cuda_sm3x_div_rn_noftz_f32_slowpath,(.L_x_100 - $__internal_4_$__cuda_sm3x_div_rn_noftz_f32_slowpath)
$__internal_4_$__cuda_sm3x_div_rn_noftz_f32_slowpath:
        /* <DEDUP_REMOVED lines=35> */
.L_x_71:
        /* <DEDUP_REMOVED lines=50> */
.L_x_77:
[----:B------:R-:W-:-:S04]  /*0a60*/  LOP3.LUT R0, R0, 0x80000000, RZ, 0xc0, !PT ;  /* 0x8000000000007812 */ /* 0x000fc800078ec0ff */
[----:B------:R-:W-:Y:S01]  /*0a70*/  LOP3.LUT R0, R0, 0x7f800000, RZ, 0xfc, !PT ;  /* 0x7f80000000007812 */ /* 0x000fe200078efcff */
[----:B------:R-:W-:Y:S06]  /*0a80*/  BRA `(.L_x_78) ;  /* 0x0000000000287947 */ /* 0x000fec0003800000 */
.L_x_76:
[----:B------:R-:W-:Y:S01]  /*0a90*/  IMAD R0, R9, 0x800000, R0 ;  /* 0x0080000009007824 */ /* 0x000fe200078e0200 */
[----:B------:R-:W-:Y:S06]  /*0aa0*/  BRA `(.L_x_78) ;  /* 0x0000000000207947 */ /* 0x000fec0003800000 */
.L_x_75:
[----:B------:R-:W-:-:S04]  /*0ab0*/  LOP3.LUT R0, R11, 0x80000000, R10, 0x48, !PT ;  /* 0x800000000b007812 */ /* 0x000fc800078e480a */
[----:B------:R-:W-:Y:S01]  /*0ac0*/  LOP3.LUT R0, R0, 0x7f800000, RZ, 0xfc, !PT ;  /* 0x7f80000000007812 */ /* 0x000fe200078efcff */
[----:B------:R-:W-:Y:S06]  /*0ad0*/  BRA `(.L_x_78) ;  /* 0x0000000000147947 */ /* 0x000fec0003800000 */
.L_x_74:
[----:B------:R-:W-:Y:S01]  /*0ae0*/  LOP3.LUT R0, R11, 0x80000000, R10, 0x48, !PT ;  /* 0x800000000b007812 */ /* 0x000fe200078e480a */
[----:B------:R-:W-:Y:S06]  /*0af0*/  BRA `(.L_x_78) ;  /* 0x00000000000c7947 */ /* 0x000fec0003800000 */
.L_x_73:
[----:B------:R-:W0:Y:S01]  /*0b00*/  MUFU.RSQ R0, -QNAN ;  /* 0xffc0000000007908 */ /* 0x000e220000001400 */
[----:B------:R-:W-:Y:S05]  /*0b10*/  BRA `(.L_x_78) ;  /* 0x0000000000047947 */ /* 0x000fea0003800000 */
.L_x_72:
[----:B------:R-:W-:-:S07]  /*0b20*/  FADD.FTZ R0, R0, R3 ;  /* 0x0000000300007221 */ /* 0x000fce0000010000 */
.L_x_78:
[----:B------:R-:W-:-:S04]  /*0b30*/  IMAD.MOV.U32 R3, RZ, RZ, 0x0 ;  /* 0x00000000ff037424 */ /* 0x000fc800078e00ff */
[----:B0-----:R-:W-:Y:S05]  /*0b40*/  RET.REL.NODEC R2 `(rmsnorm_inplace_f32) ;  /* 0xfffffff4022c7950 */ /* 0x001fea0003c3ffff */
.L_x_79:
        /* <DEDUP_REMOVED lines=11> */
.L_x_100:


//--------------------- .text.rmsnorm_f32         --------------------------
	.section	.text.rmsnorm_f32,"ax",@progbits
	.align	128
        .global         rmsnorm_f32
        .type           rmsnorm_f32,@function
        .size           rmsnorm_f32,(.L_x_101 - rmsnorm_f32)
        .other          rmsnorm_f32,@"STO_CUDA_ENTRY STV_DEFAULT"
rmsnorm_f32:
.text.rmsnorm_f32:
        /* <DEDUP_REMOVED lines=15> */
.L_x_82:
[----:B------:R-:W-:-:S06]  /*00f0*/  IMAD.WIDE R8, R3, 0x4, R4 ;  /* 0x0000000403087825 */ /* 0x000fcc00078e0204 */
[----:B------:R-:W2:Y:S01]  /*0100*/  LDG.E.CONSTANT R9, desc[UR6][R8.64] ;  /* 0x0000000608097981 */ /* 0x000ea2000c1e9900 */
[----:B0-----:R-:W-:-:S05]  /*0110*/  IMAD.IADD R3, R6, 0x1, R3 ;  /* 0x0000000106037824 */ /* 0x001fca00078e0203 */
[----:B------:R-:W-:Y:S01]  /*0120*/  ISETP.GE.AND P0, PT, R3, R10, PT ;  /* 0x0000000a0300720c */ /* 0x000fe20003f06270 */
[----:B--2---:R-:W-:-:S12]  /*0130*/  FFMA R0, R9, R9, R0 ;  /* 0x0000000909007223 */ /* 0x004fd80000000000 */
[----:B------:R-:W-:Y:S05]  /*0140*/  @!P0 BRA `(.L_x_82) ;  /* 0xfffffffc00e88947 */ /* 0x000fea000383ffff */
.L_x_81:
[----:B------:R-:W-:Y:S05]  /*0150*/  BSYNC.RECONVERGENT B0 ;  /* 0x0000000000007941 */ /* 0x000fea0003800200 */
.L_x_80:
        /* <DEDUP_REMOVED lines=10> */
.L_x_84:
        /* <DEDUP_REMOVED lines=11> */
.L_x_83:
        /* <DEDUP_REMOVED lines=16> */
[----:B------:R-:W-:Y:S05]  /*03b0*/  CALL.REL.NOINC `($__internal_5_$__cuda_sm3x_div_rn_noftz_f32_slowpath) ;  /* 0x00000000006c7944 */ /* 0x000fea0003c00000 */
[----:B------:R-:W-:-:S07]  /*03c0*/  IMAD.MOV.U32 R6, RZ, RZ, R0 ;  /* 0x000000ffff067224 */ /* 0x000fce00078e0000 */
.L_x_85:
        /* <DEDUP_REMOVED lines=10> */
.L_x_86:
[----:B------:R-:W-:-:S04]  /*0470*/  IMAD.WIDE R10, R7, 0x4, R4 ;  /* 0x00000004070a7825 */ /* 0x000fc800078e0204 */
[C---:B0-----:R-:W-:Y:S02]  /*0480*/  IMAD.WIDE R12, R7.reuse, 0x4, R8 ;  /* 0x00000004070c7825 */ /* 0x041fe400078e0208 */
[----:B------:R-:W2:Y:S04]  /*0490*/  LDG.E.CONSTANT R11, desc[UR6][R10.64] ;  /* 0x000000060a0b7981 */ /* 0x000ea8000c1e9900 */
[----:B------:R-:W3:Y:S01]  /*04a0*/  LDG.E.CONSTANT R12, desc[UR6][R12.64] ;  /* 0x000000060c0c7981 */ /* 0x000ee2000c1e9900 */
[----:B-1----:R-:W-:Y:S02]  /*04b0*/  SHF.R.S32.HI R3, RZ, 0x1f, R7 ;  /* 0x0000001fff037819 */ /* 0x002fe40000011407 */
[----:B------:R-:W-:Y:S01]  /*04c0*/  IADD3 R6, P0, PT, R2, R7, RZ ;  /* 0x0000000702067210 */ /* 0x000fe20007f1e0ff */
[----:B------:R-:W-:-:S03]  /*04d0*/  VIADD R7, R7, UR8 ;  /* 0x0000000807077c36 */ /* 0x000fc60008000000 */
[----:B------:R-:W-:Y:S02]  /*04e0*/  LEA.HI.X.SX32 R15, R2, R3, 0x1, P0 ;  /* 0x00000003020f7211 */ /* 0x000fe400000f0eff */
[----:B------:R-:W-:-:S04]  /*04f0*/  LEA R14, P0, R6, UR4, 0x2 ;  /* 0x00000004060e7c11 */ /* 0x000fc8000f8010ff */
[----:B------:R-:W-:Y:S02]  /*0500*/  LEA.HI.X R15, R6, UR5, R15, 0x2, P0 ;  /* 0x00000005060f7c11 */ /* 0x000fe400080f140f */
[----:B------:R-:W-:Y:S01]  /*0510*/  ISETP.GE.AND P0, PT, R7, UR9, PT ;  /* 0x0000000907007c0c */ /* 0x000fe2000bf06270 */
[----:B--2---:R-:W-:-:S04]  /*0520*/  FMUL R3, R0, R11 ;  /* 0x0000000b00037220 */ /* 0x004fc80000400000 */
[----:B---3--:R-:W-:-:S05]  /*0530*/  FMUL R3, R3, R12 ;  /* 0x0000000c03037220 */ /* 0x008fca0000400000 */
[----:B------:R1:W-:Y:S03]  /*0540*/  STG.E desc[UR6][R14.64], R3 ;  /* 0x000000030e007986 */ /* 0x0003e6000c101906 */
[----:B------:R-:W-:Y:S05]  /*0550*/  @!P0 BRA `(.L_x_86) ;  /* 0xfffffffc00c48947 */ /* 0x000fea000383ffff */
[----:B------:R-:W-:Y:S05]  /*0560*/  EXIT ;  /* 0x000000000000794d */ /* 0x000fea0003800000 */
        .weak           $__internal_5_$__cuda_sm3x_div_rn_noftz_f32_slowpath
        .type           $__internal_5_$__cuda_sm3x_div_rn_noftz_f32_slowpath,@function
        .size           $__internal_5_$__cuda_sm3x_div_rn_noftz_f32_slowpath,(.L_x_101 - $__internal_5_$__cuda_sm3x_div_rn_noftz_f32_slowpath)
$__internal_5_$__cuda_sm3x_div_rn_noftz_f32_slowpath:
        /* <DEDUP_REMOVED lines=35> */
.L_x_87:
        /* <DEDUP_REMOVED lines=50> */
.L_x_93:
[----:B------:R-:W-:-:S04]  /*0ac0*/  LOP3.LUT R0, R0, 0x80000000, RZ, 0xc0, !PT ;  /* 0x8000000000007812 */ /* 0x000fc800078ec0ff */
[----:B------:R-:W-:Y:S01]  /*0ad0*/  LOP3.LUT R0, R0, 0x7f800000, RZ, 0xfc, !PT ;  /* 0x7f80000000007812 */ /* 0x000fe200078efcff */
[----:B------:R-:W-:Y:S06]  /*0ae0*/  BRA `(.L_x_94) ;  /* 0x0000000000287947 */ /* 0x000fec0003800000 */
.L_x_92:
[----:B------:R-:W-:Y:S01]  /*0af0*/  IMAD R0, R9, 0x800000, R0 ;  /* 0x0080000009007824 */ /* 0x000fe200078e0200 */
[----:B------:R-:W-:Y:S06]  /*0b00*/  BRA `(.L_x_94) ;  /* 0x0000000000207947 */ /* 0x000fec0003800000 */
.L_x_91:
[----:B------:R-:W-:-:S04]  /*0b10*/  LOP3.LUT R0, R12, 0x80000000, R11, 0x48, !PT ;  /* 0x800000000c007812 */ /* 0x000fc800078e480b */
[----:B------:R-:W-:Y:S01]  /*0b20*/  LOP3.LUT R0, R0, 0x7f800000, RZ, 0xfc, !PT ;  /* 0x7f80000000007812 */ /* 0x000fe200078efcff */
[----:B------:R-:W-:Y:S06]  /*0b30*/  BRA `(.L_x_94) ;  /* 0x0000000000147947 */ /* 0x000fec0003800000 */
.L_x_90:
[----:B------:R-:W-:Y:S01]  /*0b40*/  LOP3.LUT R0, R12, 0x80000000, R11, 0x48, !PT ;  /* 0x800000000c007812 */ /* 0x000fe200078e480b */
[----:B------:R-:W-:Y:S06]  /*0b50*/  BRA `(.L_x_94) ;  /* 0x00000000000c7947 */ /* 0x000fec0003800000 */
.L_x_89:
[----:B------:R-:W0:Y:S01]  /*0b60*/  MUFU.RSQ R0, -QNAN ;  /* 0xffc0000000007908 */ /* 0x000e220000001400 */
[----:B------:R-:W-:Y:S05]  /*0b70*/  BRA `(.L_x_94) ;  /* 0x0000000000047947 */ /* 0x000fea0003800000 */
.L_x_88:
[----:B------:R-:W-:-:S07]  /*0b80*/  FADD.FTZ R0, R0, R3 ;  /* 0x0000000300007221 */ /* 0x000fce0000010000 */
.L_x_94:
[----:B------:R-:W-:Y:S02]  /*0b90*/  IMAD.MOV.U32 R8, RZ, RZ, R6 ;  /* 0x000000ffff087224 */ /* 0x000fe400078e0006 */
[----:B------:R-:W-:-:S04]  /*0ba0*/  IMAD.MOV.U32 R9, RZ, RZ, 0x0 ;  /* 0x00000000ff097424 */ /* 0x000fc800078e00ff */
[----:B0-----:R-:W-:Y:S05]  /*0bb0*/  RET.REL.NODEC R8 `(rmsnorm_f32) ;  /* 0xfffffff408107950 */ /* 0x001fea0003c3ffff */
.L_x_95:
        /* <DEDUP_REMOVED lines=12> */
.L_x_101:


//--------------------- .nv.shared.rmsnorm_inplace_bf16 --------------------------
	.section	.nv.shared.rmsnorm_inplace_bf16,"aw",@nobits
	.sectionflags	@""
	.align	16
	.zero		1024


//--------------------- .nv.shared.reserved.0     --------------------------
	.section	.nv.shared.reserved.0,"aw",@nobits
	.weak		__nv_reservedSMEM_offset_0_alias
	.size		__nv_reservedSMEM_offset_0_alias, 0, 64
	.other		__nv_reservedSMEM_offset_0_alias,@"STO_CUDA_RESERVED_SHARED STV_DEFAULT"
__nv_reservedSMEM_offset_0_alias:
	.zero		0
	.zero		64


//--------------------- .nv.shared.rmsnorm_bf16   --------------------------
	.section	.nv.shared.rmsnorm_bf16,"aw",@nobits
	.sectionflags	@""
	.align	16
	.zero		1024


//--------------------- .nv.shared.rmsnorm_inplace_f16 --------------------------
	.section	.nv.shared.rmsnorm_inplace_f16,"aw",@nobits
	.sectionflags	@""
	.align	16
	.zero		1024


//--------------------- .nv.shared.rmsnorm_f16    --------------------------
	.section	.nv.shared.rmsnorm_f16,"aw",@nobits
	.sectionflags	@""
	.align	16
	.zero		1024


//--------------------- .nv.shared.rmsnorm_inplace_f32 --------------------------
	.section	.nv.shared.rmsnorm_inplace_f32,"aw",@nobits
	.sectionflags	@""
	.align	16
	.zero		1024


//--------------------- .nv.shared.rmsnorm_f32    --------------------------
	.section	.nv.shared.rmsnorm_f32,"aw",@nobits
	.sectionflags	@""
	.align	16
	.zero		1024


//--------------------- .nv.constant0.rmsnorm_inplace_bf16 --------------------------
	.section	.nv.constant0.rmsnorm_inplace_bf16,"a",@progbits
	.sectionflags	@""
	.align	4
.nv.constant0.rmsnorm_inplace_bf16:
	.zero		920


//--------------------- .nv.constant0.rmsnorm_bf16 --------------------------
	.section	.nv.constant0.rmsnorm_bf16,"a",@progbits
	.sectionflags	@""
	.align	4
.nv.constant0.rmsnorm_bf16:
	.zero		928


//--------------------- .nv.constant0.rmsnorm_inplace_f16 --------------------------
	.section	.nv.constant0.rmsnorm_inplace_f16,"a",@progbits
	.sectionflags	@""
	.align	4
.nv.constant0.rmsnorm_inplace_f16:
	.zero		920


//--------------------- .nv.constant0.rmsnorm_f16 --------------------------
	.section	.nv.constant0.rmsnorm_f16,"a",@progbits
	.sectionflags	@""
	.align	4
.nv.constant0.rmsnorm_f16:
	.zero		928


//--------------------- .nv.constant0.rmsnorm_inplace_f32 --------------------------
	.section	.nv.constant0.rmsnorm_inplace_f32,"a",@progbits
	.sectionflags	@""
	.align	4
.nv.constant0.rmsnorm_inplace_f32:
	.zero		920


//--------------------- .nv.constant0.rmsnorm_f32 --------------------------
	.section	.nv.constant0.rmsnorm_f32,"a",@progbits
	.sectionflags	@""
	.align	4
.nv.constant0.rmsnorm_f32:
	.zero		928


//--------------------- SYMBOLS --------------------------

	.type		.nv.reservedSmem.offset0,@object
	.size		.nv.reservedSmem.offset0,0x4
	.type		.nv.reservedSmem.cap,@object
	.size		.nv.reservedSmem.cap,0x4
